	.headerflags	@"EF_CUDA_TEXMODE_UNIFIED EF_CUDA_64BIT_ADDRESS EF_CUDA_SM86 EF_CUDA_VIRTUAL_SM(EF_CUDA_SM86)"
	.elftype	@"ET_EXEC"


//--------------------- .nv.info                  --------------------------
	.section	.nv.info,"",@"SHT_CUDA_INFO"
	.align	4


	//----- nvinfo : EIATTR_REGCOUNT
	.align		4
        /*0000*/ 	.byte	0x04, 0x2f
        /*0002*/ 	.short	(.L_2 - .L_1)
	.align		4
.L_1:
        /*0004*/ 	.word	index@(triton_red_fused__to_copy_add_amax_amin_clamp_mul_native_layer_norm_reciprocal_12)
        /*0008*/ 	.word	0x00000037


	//----- nvinfo : EIATTR_MIN_STACK_SIZE
	.align		4
.L_2:
        /*000c*/ 	.byte	0x04, 0x12
        /*000e*/ 	.short	(.L_4 - .L_3)
	.align		4
.L_3:
        /*0010*/ 	.word	index@(triton_red_fused__to_copy_add_amax_amin_clamp_mul_native_layer_norm_reciprocal_12)
        /*0014*/ 	.word	0x00000000


	//----- nvinfo : EIATTR_FRAME_SIZE
	.align		4
.L_4:
        /*0018*/ 	.byte	0x04, 0x11
        /*001a*/ 	.short	(.L_6 - .L_5)
	.align		4
.L_5:
        /*001c*/ 	.word	index@(triton_red_fused__to_copy_add_amax_amin_clamp_mul_native_layer_norm_reciprocal_12)
        /*0020*/ 	.word	0x00000000


	//----- nvinfo : EIATTR_MIN_STACK_SIZE
	.align		4
.L_6:
        /*0024*/ 	.byte	0x04, 0x12
        /*0026*/ 	.short	(.L_8 - .L_7)
	.align		4
.L_7:
        /*0028*/ 	.word	index@(triton_red_fused__to_copy_add_amax_amin_clamp_mul_native_layer_norm_reciprocal_12)
        /*002c*/ 	.word	0x00000000
.L_8:


//--------------------- .nv.info.triton_red_fused__to_copy_add_amax_amin_clamp_mul_native_layer_norm_reciprocal_12 --------------------------
	.section	.nv.info.triton_red_fused__to_copy_add_amax_amin_clamp_mul_native_layer_norm_reciprocal_12,"",@"SHT_CUDA_INFO"
	.sectionflags	@""
	.align	4


	//----- nvinfo : EIATTR_CUDA_API_VERSION
	.align		4
        /*0000*/ 	.byte	0x04, 0x37
        /*0002*/ 	.short	(.L_10 - .L_9)
.L_9:
        /*0004*/ 	.word	0x0000007c


	//----- nvinfo : EIATTR_SW2861232_WAR
	.align		4
.L_10:
        /*0008*/ 	.byte	0x01, 0x35
	.zero		2


	//----- nvinfo : EIATTR_PARAM_CBANK
	.align		4
        /*000c*/ 	.byte	0x04, 0x0a
        /*000e*/ 	.short	(.L_12 - .L_11)
	.align		4
.L_11:
        /*0010*/ 	.word	index@(.nv.constant0.triton_red_fused__to_copy_add_amax_amin_clamp_mul_native_layer_norm_reciprocal_12)
        /*0014*/ 	.short	0x0160
        /*0016*/ 	.short	0x0078


	//----- nvinfo : EIATTR_CBANK_PARAM_SIZE
	.align		4
.L_12:
        /*0018*/ 	.byte	0x03, 0x19
        /*001a*/ 	.short	0x0078


	//----- nvinfo : EIATTR_KPARAM_INFO
	.align		4
        /*001c*/ 	.byte	0x04, 0x17
        /*001e*/ 	.short	(.L_14 - .L_13)
.L_13:
        /*0020*/ 	.word	0x00000000
        /*0024*/ 	.short	0x000f
        /*0026*/ 	.short	0x0070
        /*0028*/ 	.byte	0x00, 0xf4, 0x21, 0x00


	//----- nvinfo : EIATTR_KPARAM_INFO
	.align		4
.L_14:
        /*002c*/ 	.byte	0x04, 0x17
        /*002e*/ 	.short	(.L_16 - .L_15)
.L_15:
        /*0030*/ 	.word	0x00000000
        /*0034*/ 	.short	0x000e
        /*0036*/ 	.short	0x006c
        /*0038*/ 	.byte	0x00, 0xf0, 0x11, 0x00


	//----- nvinfo : EIATTR_KPARAM_INFO
	.align		4
.L_16:
        /*003c*/ 	.byte	0x04, 0x17
        /*003e*/ 	.short	(.L_18 - .L_17)
.L_17:
        /*0040*/ 	.word	0x00000000
        /*0044*/ 	.short	0x000d
        /*0046*/ 	.short	0x0068
        /*0048*/ 	.byte	0x00, 0xf0, 0x11, 0x00


	//----- nvinfo : EIATTR_KPARAM_INFO
	.align		4
.L_18:
        /*004c*/ 	.byte	0x04, 0x17
        /*004e*/ 	.short	(.L_20 - .L_19)
.L_19:
        /*0050*/ 	.word	0x00000000
        /*0054*/ 	.short	0x000c
        /*0056*/ 	.short	0x0060
        /*0058*/ 	.byte	0x00, 0xf4, 0x21, 0x00


	//----- nvinfo : EIATTR_KPARAM_INFO
	.align		4
.L_20:
        /*005c*/ 	.byte	0x04, 0x17
        /*005e*/ 	.short	(.L_22 - .L_21)
.L_21:
        /*0060*/ 	.word	0x00000000
        /*0064*/ 	.short	0x000b
        /*0066*/ 	.short	0x0058
        /*0068*/ 	.byte	0x00, 0xf4, 0x21, 0x00


	//----- nvinfo : EIATTR_KPARAM_INFO
	.align		4
.L_22:
        /*006c*/ 	.byte	0x04, 0x17
        /*006e*/ 	.short	(.L_24 - .L_23)
.L_23:
        /*0070*/ 	.word	0x00000000
        /*0074*/ 	.short	0x000a
        /*0076*/ 	.short	0x0050
        /*0078*/ 	.byte	0x00, 0xf4, 0x21, 0x00


	//----- nvinfo : EIATTR_KPARAM_INFO
	.align		4
.L_24:
        /*007c*/ 	.byte	0x04, 0x17
        /*007e*/ 	.short	(.L_26 - .L_25)
.L_25:
        /*0080*/ 	.word	0x00000000
        /*0084*/ 	.short	0x0009
        /*0086*/ 	.short	0x0048
        /*0088*/ 	.byte	0x00, 0xf4, 0x21, 0x00


	//----- nvinfo : EIATTR_KPARAM_INFO
	.align		4
.L_26:
        /*008c*/ 	.byte	0x04, 0x17
        /*008e*/ 	.short	(.L_28 - .L_27)
.L_27:
        /*0090*/ 	.word	0x00000000
        /*0094*/ 	.short	0x0008
        /*0096*/ 	.short	0x0040
        /*0098*/ 	.byte	0x00, 0xf4, 0x21, 0x00


	//----- nvinfo : EIATTR_KPARAM_INFO
	.align		4
.L_28:
        /*009c*/ 	.byte	0x04, 0x17
        /*009e*/ 	.short	(.L_30 - .L_29)
.L_29:
        /*00a0*/ 	.word	0x00000000
        /*00a4*/ 	.short	0x0007
        /*00a6*/ 	.short	0x0038
        /*00a8*/ 	.byte	0x00, 0xf4, 0x21, 0x00


	//----- nvinfo : EIATTR_KPARAM_INFO
	.align		4
.L_30:
        /*00ac*/ 	.byte	0x04, 0x17
        /*00ae*/ 	.short	(.L_32 - .L_31)
.L_31:
        /*00b0*/ 	.word	0x00000000
        /*00b4*/ 	.short	0x0006
        /*00b6*/ 	.short	0x0030
        /*00b8*/ 	.byte	0x00, 0xf4, 0x21, 0x00


	//----- nvinfo : EIATTR_KPARAM_INFO
	.align		4
.L_32:
        /*00bc*/ 	.byte	0x04, 0x17
        /*00be*/ 	.short	(.L_34 - .L_33)
.L_33:
        /*00c0*/ 	.word	0x00000000
        /*00c4*/ 	.short	0x0005
        /*00c6*/ 	.short	0x0028
        /*00c8*/ 	.byte	0x00, 0xf4, 0x21, 0x00


	//----- nvinfo : EIATTR_KPARAM_INFO
	.align		4
.L_34:
        /*00cc*/ 	.byte	0x04, 0x17
        /*00ce*/ 	.short	(.L_36 - .L_35)
.L_35:
        /*00d0*/ 	.word	0x00000000
        /*00d4*/ 	.short	0x0004
        /*00d6*/ 	.short	0x0020
        /*00d8*/ 	.byte	0x00, 0xf4, 0x21, 0x00


	//----- nvinfo : EIATTR_KPARAM_INFO
	.align		4
.L_36:
        /*00dc*/ 	.byte	0x04, 0x17
        /*00de*/ 	.short	(.L_38 - .L_37)
.L_37:
        /*00e0*/ 	.word	0x00000000
        /*00e4*/ 	.short	0x0003
        /*00e6*/ 	.short	0x0018
        /*00e8*/ 	.byte	0x00, 0xf4, 0x21, 0x00


	//----- nvinfo : EIATTR_KPARAM_INFO
	.align		4
.L_38:
        /*00ec*/ 	.byte	0x04, 0x17
        /*00ee*/ 	.short	(.L_40 - .L_39)
.L_39:
        /*00f0*/ 	.word	0x00000000
        /*00f4*/ 	.short	0x0002
        /*00f6*/ 	.short	0x0010
        /*00f8*/ 	.byte	0x00, 0xf4, 0x21, 0x00


	//----- nvinfo : EIATTR_KPARAM_INFO
	.align		4
.L_40:
        /*00fc*/ 	.byte	0x04, 0x17
        /*00fe*/ 	.short	(.L_42 - .L_41)
.L_41:
        /*0100*/ 	.word	0x00000000
        /*0104*/ 	.short	0x0001
        /*0106*/ 	.short	0x0008
        /*0108*/ 	.byte	0x00, 0xf4, 0x21, 0x00


	//----- nvinfo : EIATTR_KPARAM_INFO
	.align		4
.L_42:
        /*010c*/ 	.byte	0x04, 0x17
        /*010e*/ 	.short	(.L_44 - .L_43)
.L_43:
        /*0110*/ 	.word	0x00000000
        /*0114*/ 	.short	0x0000
        /*0116*/ 	.short	0x0000
        /*0118*/ 	.byte	0x00, 0xf4, 0x21, 0x00


	//----- nvinfo : EIATTR_MAXREG_COUNT
	.align		4
.L_44:
        /*011c*/ 	.byte	0x03, 0x1b
        /*011e*/ 	.short	0x0040


	//----- nvinfo : EIATTR_COOP_GROUP_MASK_REGIDS
	.align		4
        /*0120*/ 	.byte	0x04, 0x29
        /*0122*/ 	.short	(.L_46 - .L_45)


	//   ....[0]....
.L_45:
        /*0124*/ 	.word	0xffffffff


	//   ....[1]....
        /*0128*/ 	.word	0xffffffff


	//   ....[2]....
        /*012c*/ 	.word	0xffffffff


	//   ....[3]....
        /*0130*/ 	.word	0xffffffff


	//   ....[4]....
        /*0134*/ 	.word	0xffffffff


	//   ....[5]....
        /*0138*/ 	.word	0xffffffff


	//   ....[6]....
        /*013c*/ 	.word	0xffffffff


	//   ....[7]....
        /*0140*/ 	.word	0xffffffff


	//   ....[8]....
        /*0144*/ 	.word	0xffffffff


	//   ....[9]....
        /*0148*/ 	.word	0xffffffff


	//   ....[10]....
        /*014c*/ 	.word	0xffffffff


	//   ....[11]....
        /*0150*/ 	.word	0xffffffff


	//   ....[12]....
        /*0154*/ 	.word	0xffffffff


	//   ....[13]....
        /*0158*/ 	.word	0xffffffff


	//   ....[14]....
        /*015c*/ 	.word	0xffffffff


	//   ....[15]....
        /*0160*/ 	.word	0xffffffff


	//   ....[16]....
        /*0164*/ 	.word	0xffffffff


	//   ....[17]....
        /*0168*/ 	.word	0xffffffff


	//   ....[18]....
        /*016c*/ 	.word	0xffffffff


	//   ....[19]....
        /*0170*/ 	.word	0xffffffff


	//   ....[20]....
        /*0174*/ 	.word	0xffffffff


	//   ....[21]....
        /*0178*/ 	.word	0xffffffff


	//   ....[22]....
        /*017c*/ 	.word	0xffffffff


	//   ....[23]....
        /*0180*/ 	.word	0xffffffff


	//   ....[24]....
        /*0184*/ 	.word	0xffffffff


	//   ....[25]....
        /*0188*/ 	.word	0xffffffff


	//   ....[26]....
        /*018c*/ 	.word	0xffffffff


	//   ....[27]....
        /*0190*/ 	.word	0xffffffff


	//   ....[28]....
        /*0194*/ 	.word	0xffffffff


	//   ....[29]....
        /*0198*/ 	.word	0xffffffff


	//   ....[30]....
        /*019c*/ 	.word	0xffffffff


	//   ....[31]....
        /*01a0*/ 	.word	0xffffffff


	//   ....[32]....
        /*01a4*/ 	.word	0xffffffff


	//   ....[33]....
        /*01a8*/ 	.word	0xffffffff


	//   ....[34]....
        /*01ac*/ 	.word	0xffffffff


	//   ....[35]....
        /*01b0*/ 	.word	0xffffffff


	//   ....[36]....
        /*01b4*/ 	.word	0xffffffff


	//   ....[37]....
        /*01b8*/ 	.word	0xffffffff


	//   ....[38]....
        /*01bc*/ 	.word	0xffffffff


	//   ....[39]....
        /*01c0*/ 	.word	0xffffffff


	//   ....[40]....
        /*01c4*/ 	.word	0xffffffff


	//   ....[41]....
        /*01c8*/ 	.word	0xffffffff


	//   ....[42]....
        /*01cc*/ 	.word	0xffffffff


	//   ....[43]....
        /*01d0*/ 	.word	0xffffffff


	//   ....[44]....
        /*01d4*/ 	.word	0xffffffff


	//   ....[45]....
        /*01d8*/ 	.word	0xffffffff


	//   ....[46]....
        /*01dc*/ 	.word	0xffffffff


	//   ....[47]....
        /*01e0*/ 	.word	0xffffffff


	//   ....[48]....
        /*01e4*/ 	.word	0xffffffff


	//   ....[49]....
        /*01e8*/ 	.word	0xffffffff


	//   ....[50]....
        /*01ec*/ 	.word	0xffffffff


	//   ....[51]....
        /*01f0*/ 	.word	0xffffffff


	//   ....[52]....
        /*01f4*/ 	.word	0xffffffff


	//   ....[53]....
        /*01f8*/ 	.word	0xffffffff


	//   ....[54]....
        /*01fc*/ 	.word	0xffffffff


	//   ....[55]....
        /*0200*/ 	.word	0xffffffff


	//   ....[56]....
        /*0204*/ 	.word	0xffffffff


	//   ....[57]....
        /*0208*/ 	.word	0xffffffff


	//   ....[58]....
        /*020c*/ 	.word	0xffffffff


	//   ....[59]....
        /*0210*/ 	.word	0xffffffff


	//   ....[60]....
        /*0214*/ 	.word	0xffffffff


	//   ....[61]....
        /*0218*/ 	.word	0xffffffff


	//   ....[62]....
        /*021c*/ 	.word	0xffffffff


	//   ....[63]....
        /*0220*/ 	.word	0xffffffff


	//   ....[64]....
        /*0224*/ 	.word	0xffffffff


	//----- nvinfo : EIATTR_COOP_GROUP_INSTR_OFFSETS
	.align		4
.L_46:
        /*0228*/ 	.byte	0x04, 0x28
        /*022a*/ 	.short	(.L_48 - .L_47)


	//   ....[0]....
.L_47:
        /*022c*/ 	.word	0x00000e10


	//   ....[1]....
        /*0230*/ 	.word	0x00000e90


	//   ....[2]....
        /*0234*/ 	.word	0x00000eb0


	//   ....[3]....
        /*0238*/ 	.word	0x00000f10


	//   ....[4]....
        /*023c*/ 	.word	0x00000fc0


	//   ....[5]....
        /*0240*/ 	.word	0x00001040


	//   ....[6]....
        /*0244*/ 	.word	0x00001080


	//   ....[7]....
        /*0248*/ 	.word	0x000010f0


	//   ....[8]....
        /*024c*/ 	.word	0x000011a0


	//   ....[9]....
        /*0250*/ 	.word	0x00001210


	//   ....[10]....
        /*0254*/ 	.word	0x00001250


	//   ....[11]....
        /*0258*/ 	.word	0x000012d0


	//   ....[12]....
        /*025c*/ 	.word	0x00001350


	//   ....[13]....
        /*0260*/ 	.word	0x000013c0


	//   ....[14]....
        /*0264*/ 	.word	0x00001400


	//   ....[15]....
        /*0268*/ 	.word	0x00001460


	//   ....[16]....
        /*026c*/ 	.word	0x000015c0


	//   ....[17]....
        /*0270*/ 	.word	0x000015e0


	//   ....[18]....
        /*0274*/ 	.word	0x00001600


	//   ....[19]....
        /*0278*/ 	.word	0x000016c0


	//   ....[20]....
        /*027c*/ 	.word	0x00001860


	//   ....[21]....
        /*0280*/ 	.word	0x00001870


	//   ....[22]....
        /*0284*/ 	.word	0x000018c0


	//   ....[23]....
        /*0288*/ 	.word	0x00001900


	//   ....[24]....
        /*028c*/ 	.word	0x000019a0


	//   ....[25]....
        /*0290*/ 	.word	0x00001a20


	//   ....[26]....
        /*0294*/ 	.word	0x00001a60


	//   ....[27]....
        /*0298*/ 	.word	0x00001ae0


	//   ....[28]....
        /*029c*/ 	.word	0x00001b70


	//   ....[29]....
        /*02a0*/ 	.word	0x00001bb0


	//   ....[30]....
        /*02a4*/ 	.word	0x00001c80


	//   ....[31]....
        /*02a8*/ 	.word	0x00001cc0


	//   ....[32]....
        /*02ac*/ 	.word	0x00001d00


	//   ....[33]....
        /*02b0*/ 	.word	0x00001df0


	//   ....[34]....
        /*02b4*/ 	.word	0x00001e20


	//   ....[35]....
        /*02b8*/ 	.word	0x000027c0


	//   ....[36]....
        /*02bc*/ 	.word	0x00002820


	//   ....[37]....
        /*02c0*/ 	.word	0x00002850


	//   ....[38]....
        /*02c4*/ 	.word	0x00002890


	//   ....[39]....
        /*02c8*/ 	.word	0x000028d0


	//   ....[40]....
        /*02cc*/ 	.word	0x00002910


	//   ....[41]....
        /*02d0*/ 	.word	0x00002950


	//   ....[42]....
        /*02d4*/ 	.word	0x000029f0


	//   ....[43]....
        /*02d8*/ 	.word	0x00002a30


	//   ....[44]....
        /*02dc*/ 	.word	0x00002a80


	//   ....[45]....
        /*02e0*/ 	.word	0x00002c00


	//   ....[46]....
        /*02e4*/ 	.word	0x00002ca0


	//   ....[47]....
        /*02e8*/ 	.word	0x00002cf0


	//   ....[48]....
        /*02ec*/ 	.word	0x00002d90


	//   ....[49]....
        /*02f0*/ 	.word	0x00002da0


	//   ....[50]....
        /*02f4*/ 	.word	0x00002dc0


	//   ....[51]....
        /*02f8*/ 	.word	0x00002e10


	//   ....[52]....
        /*02fc*/ 	.word	0x00002e30


	//   ....[53]....
        /*0300*/ 	.word	0x00002e80


	//   ....[54]....
        /*0304*/ 	.word	0x00002ed0


	//   ....[55]....
        /*0308*/ 	.word	0x00002ef0


	//   ....[56]....
        /*030c*/ 	.word	0x00002f40


	//   ....[57]....
        /*0310*/ 	.word	0x00002fe0


	//   ....[58]....
        /*0314*/ 	.word	0x00003040


	//   ....[59]....
        /*0318*/ 	.word	0x00003070


	//   ....[60]....
        /*031c*/ 	.word	0x00003180


	//   ....[61]....
        /*0320*/ 	.word	0x000031d0


	//   ....[62]....
        /*0324*/ 	.word	0x00003210


	//   ....[63]....
        /*0328*/ 	.word	0x00003250


	//   ....[64]....
        /*032c*/ 	.word	0x00003290


	//----- nvinfo : EIATTR_EXIT_INSTR_OFFSETS
	.align		4
.L_48:
        /*0330*/ 	.byte	0x04, 0x1c
        /*0332*/ 	.short	(.L_50 - .L_49)


	//   ....[0]....
.L_49:
        /*0334*/ 	.word	0x00003c80


	//   ....[1]....
        /*0338*/ 	.word	0x00003ca0


	//----- nvinfo : EIATTR_REQNTID
	.align		4
.L_50:
        /*033c*/ 	.byte	0x04, 0x10
        /*033e*/ 	.short	(.L_52 - .L_51)
.L_51:
        /*0340*/ 	.word	0x00000400
        /*0344*/ 	.word	0x00000001
        /*0348*/ 	.word	0x00000001


	//----- nvinfo : EIATTR_CRS_STACK_SIZE
	.align		4
.L_52:
        /*034c*/ 	.byte	0x04, 0x1e
        /*034e*/ 	.short	(.L_54 - .L_53)
.L_53:
        /*0350*/ 	.word	0x00000000
.L_54:


//--------------------- .nv.callgraph             --------------------------
	.section	.nv.callgraph,"",@"SHT_CUDA_CALLGRAPH"
	.align	4
	.sectionentsize	8
	.align		4
        /*0000*/ 	.word	0x00000000
	.align		4
        /*0004*/ 	.word	0xffffffff
	.align		4
        /*0008*/ 	.word	0x00000000
	.align		4
        /*000c*/ 	.word	0xfffffffe
	.align		4
        /*0010*/ 	.word	0x00000000
	.align		4
        /*0014*/ 	.word	0xfffffffd
	.align		4
        /*0018*/ 	.word	0x00000000
	.align		4
        /*001c*/ 	.word	0xfffffffc


//--------------------- .nv.rel.action            --------------------------
	.section	.nv.rel.action,"",@"SHT_CUDA_RELOCINFO"
	.align	8
	.sectionentsize	8
        /*0000*/ 	.byte	0x73, 0x00, 0x00, 0x00, 0x00, 0x00, 0x00, 0x00, 0x00, 0x00, 0x00, 0x11, 0x25, 0x00, 0x05, 0x36


//--------------------- .nv.constant4             --------------------------
	.section	.nv.constant4,"a",@progbits
	.align	8
	.align		8
.nv.constant4:
        /*0000*/ 	.dword	_$_str


//--------------------- .nv.constant0.triton_red_fused__to_copy_add_amax_amin_clamp_mul_native_layer_norm_reciprocal_12 --------------------------
	.section	.nv.constant0.triton_red_fused__to_copy_add_amax_amin_clamp_mul_native_layer_norm_reciprocal_12,"a",@progbits
	.sectionflags	@""
	.align	4
.nv.constant0.triton_red_fused__to_copy_add_amax_amin_clamp_mul_native_layer_norm_reciprocal_12:
	.zero		472


//--------------------- .text.triton_red_fused__to_copy_add_amax_amin_clamp_mul_native_layer_norm_reciprocal_12 --------------------------
	.section	.text.triton_red_fused__to_copy_add_amax_amin_clamp_mul_native_layer_norm_reciprocal_12,"ax",@progbits
	.sectionflags	@"SHF_BARRIERS=1"
	.sectioninfo	@"SHI_REGISTERS=55"
	.align	128
        .global         triton_red_fused__to_copy_add_amax_amin_clamp_mul_native_layer_norm_reciprocal_12
        .type           triton_red_fused__to_copy_add_amax_amin_clamp_mul_native_layer_norm_reciprocal_12,@function
        .size           triton_red_fused__to_copy_add_amax_amin_clamp_mul_native_layer_norm_reciprocal_12,(.L_x_5 - triton_red_fused__to_copy_add_amax_amin_clamp_mul_native_layer_norm_reciprocal_12)
        .other          triton_red_fused__to_copy_add_amax_amin_clamp_mul_native_layer_norm_reciprocal_12,@"STO_CUDA_ENTRY STV_DEFAULT"
triton_red_fused__to_copy_add_amax_amin_clamp_mul_native_layer_norm_reciprocal_12:
.text.triton_red_fused__to_copy_add_amax_amin_clamp_mul_native_layer_norm_reciprocal_12:
[----:B------:R-:W-:Y:S02]  /*0000*/  IMAD.MOV.U32 R1, RZ, RZ, c[0x0][0x28] ;  /* 0x00000a00ff017624 */ /* 0x000fe400078e00ff */
[----:B------:R-:W0:Y:S01]  /*0010*/  S2R R21, SR_TID.X ;  /* 0x0000000000157919 */ /* 0x000e220000002100 */
[----:B------:R-:W-:Y:S01]  /*0020*/  IMAD.MOV.U32 R23, RZ, RZ, 0x2 ;  /* 0x00000002ff177424 */ /* 0x000fe200078e00ff */
[----:B------:R-:W-:Y:S01]  /*0030*/  ULDC.64 UR4, c[0x0][0x118] ;  /* 0x0000460000047ab9 */ /* 0x000fe20000000a00 */
[----:B------:R-:W-:Y:S01]  /*0040*/  IMAD.MOV.U32 R17, RZ, RZ, RZ ;  /* 0x000000ffff117224 */ /* 0x000fe200078e00ff */
[----:B------:R-:W1:Y:S01]  /*0050*/  S2R R22, SR_CTAID.X ;  /* 0x0000000000167919 */ /* 0x000e620000002500 */
[----:B0-----:R-:W-:Y:S01]  /*0060*/  SHF.R.U32.HI R9, RZ, 0x9, R21 ;  /* 0x00000009ff097819 */ /* 0x001fe20000011615 */
[----:B------:R-:W-:Y:S02]  /*0070*/  IMAD.SHL.U32 R30, R21, 0x2, RZ ;  /* 0x00000002151e7824 */ /* 0x000fe400078e00ff */
[----:B-1----:R-:W-:Y:S01]  /*0080*/  IMAD.SHL.U32 R22, R22, 0x2, RZ ;  /* 0x0000000216167824 */ /* 0x002fe200078e00ff */
[----:B------:R-:W-:Y:S02]  /*0090*/  SGXT.U32 R9, R9, 0x1 ;  /* 0x000000010909781a */ /* 0x000fe40000000000 */
[----:B------:R-:W-:-:S02]  /*00a0*/  LOP3.LUT R3, R30, 0x3fe, RZ, 0xc0, !PT ;  /* 0x000003fe1e037812 */ /* 0x000fc400078ec0ff */
[----:B------:R-:W-:-:S04]  /*00b0*/  LOP3.LUT R4, R9, R22, RZ, 0xfc, !PT ;  /* 0x0000001609047212 */ /* 0x000fc800078efcff */
[C---:B------:R-:W-:Y:S01]  /*00c0*/  ISETP.GE.AND P1, PT, R4.reuse, 0x200, PT ;  /* 0x000002000400780c */ /* 0x040fe20003f26270 */
[----:B------:R-:W-:-:S04]  /*00d0*/  IMAD R20, R4, 0xc00, R3 ;  /* 0x00000c0004147824 */ /* 0x000fc800078e0203 */
[----:B------:R-:W-:-:S08]  /*00e0*/  IMAD.WIDE R6, R20, R23, c[0x0][0x160] ;  /* 0x0000580014067625 */ /* 0x000fd000078e0217 */
[----:B------:R0:W2:Y:S01]  /*00f0*/  @!P1 LDG.E.EF R17, [R6.64] ;  /* 0x0000000406119981 */ /* 0x0000a2000c0e1900 */
[----:B------:R-:W-:Y:S01]  /*0100*/  PRMT R14, RZ, 0x7610, R14 ;  /* 0x00007610ff0e7816 */ /* 0x000fe2000000000e */
[----:B------:R-:W-:Y:S01]  /*0110*/  IMAD.WIDE R2, R4, R23, c[0x0][0x180] ;  /* 0x0000600004027625 */ /* 0x000fe200078e0217 */
[----:B------:R-:W-:-:S04]  /*0120*/  PRMT R15, RZ, 0x7610, R15 ;  /* 0x00007610ff0f7816 */ /* 0x000fc8000000000f */
[----:B------:R2:W3:Y:S01]  /*0130*/  @!P1 LDG.E.EL.U16 R14, [R2.64] ;  /* 0x00000004020e9981 */ /* 0x0004e2000c2e1500 */
[----:B------:R-:W-:-:S05]  /*0140*/  IMAD.WIDE R4, R4, R23, c[0x0][0x188] ;  /* 0x0000620004047625 */ /* 0x000fca00078e0217 */
[----:B------:R1:W4:Y:S01]  /*0150*/  @!P1 LDG.E.EL.U16 R15, [R4.64] ;  /* 0x00000004040f9981 */ /* 0x000322000c2e1500 */
[----:B------:R-:W-:Y:S02]  /*0160*/  IMAD.SHL.U32 R0, R21, 0x4, RZ ;  /* 0x0000000415007824 */ /* 0x000fe400078e00ff */
[----:B------:R-:W-:-:S03]  /*0170*/  IMAD.MOV.U32 R19, RZ, RZ, 0x4 ;  /* 0x00000004ff137424 */ /* 0x000fc600078e00ff */
[----:B------:R-:W-:Y:S01]  /*0180*/  LOP3.LUT R32, R9, 0x7fc, R0, 0xf8, !PT ;  /* 0x000007fc09207812 */ /* 0x000fe200078ef800 */
[----:B------:R-:W-:Y:S01]  /*0190*/  IMAD.WIDE R10, R20, R19, c[0x0][0x178] ;  /* 0x00005e00140a7625 */ /* 0x000fe200078e0213 */
[----:B------:R-:W-:Y:S01]  /*01a0*/  LOP3.LUT R29, R0, 0x7fc, RZ, 0xc0, !PT ;  /* 0x000007fc001d7812 */ /* 0x000fe200078ec0ff */
[----:B------:R-:W-:Y:S01]  /*01b0*/  CS2R R8, SRZ ;  /* 0x0000000000087805 */ /* 0x000fe2000001ff00 */
[----:B------:R-:W-:Y:S01]  /*01c0*/  BAR.SYNC.DEFER_BLOCKING 0x0 ;  /* 0x0000000000007b1d */ /* 0x000fe20000010000 */
[----:B------:R-:W-:Y:S02]  /*01d0*/  LOP3.LUT R33, R32, 0x2, RZ, 0xfc, !PT ;  /* 0x0000000220217812 */ /* 0x000fe400078efcff */
[-C--:B------:R-:W-:Y:S02]  /*01e0*/  LEA.HI R38, R29, R32.reuse, RZ, 0x1f ;  /* 0x000000201d267211 */ /* 0x080fe400078ff8ff */
[----:B------:R-:W-:-:S03]  /*01f0*/  LEA.HI R0, R33, R32, RZ, 0x1f ;  /* 0x0000002021007211 */ /* 0x000fc600078ff8ff */
[----:B------:R-:W-:Y:S01]  /*0200*/  IMAD.SHL.U32 R38, R38, 0x2, RZ ;  /* 0x0000000226267824 */ /* 0x000fe200078e00ff */
[----:B------:R-:W-:Y:S02]  /*0210*/  LEA R39, R0, 0x4, 0x1 ;  /* 0x0000000400277811 */ /* 0x000fe400078e08ff */
[----:B------:R-:W-:-:S05]  /*0220*/  LOP3.LUT R28, R21, 0x3ff, RZ, 0xc0, !PT ;  /* 0x000003ff151c7812 */ /* 0x000fca00078ec0ff */
[----:B-1----:R-:W-:-:S04]  /*0230*/  IMAD.WIDE.U32 R4, R28, R23, c[0x0][0x170] ;  /* 0x00005c001c047625 */ /* 0x002fc800078e0017 */
[----:B------:R-:W-:-:S04]  /*0240*/  IMAD.WIDE.U32 R12, R28, R23, c[0x0][0x198] ;  /* 0x000066001c0c7625 */ /* 0x000fc800078e0017 */
[C---:B0-----:R-:W-:Y:S01]  /*0250*/  IMAD.WIDE.U32 R6, R28.reuse, R19, c[0x0][0x168] ;  /* 0x00005a001c067625 */ /* 0x041fe200078e0013 */
[----:B--2---:R-:W-:Y:S01]  /*0260*/  PRMT R3, R17, 0x7632, R3 ;  /* 0x0000763211037816 */ /* 0x004fe20000000003 */
[----:B------:R-:W-:Y:S04]  /*0270*/  STS.U16 [R38], R17 ;  /* 0x0000001126007388 */ /* 0x000fe80000000400 */
[----:B------:R0:W-:Y:S04]  /*0280*/  STS.U16 [R39], R3 ;  /* 0x0000000327007388 */ /* 0x0001e80000000400 */
[----:B------:R-:W-:Y:S06]  /*0290*/  BAR.SYNC.DEFER_BLOCKING 0x0 ;  /* 0x0000000000007b1d */ /* 0x000fec0000010000 */
[----:B------:R1:W2:Y:S01]  /*02a0*/  @!P1 LDG.E.EF.64 R8, [R10.64] ;  /* 0x000000040a089981 */ /* 0x0002a2000c0e1b00 */
[----:B0-----:R-:W-:-:S03]  /*02b0*/  IMAD.WIDE.U32 R2, R28, R23, c[0x0][0x190] ;  /* 0x000064001c027625 */ /* 0x001fc600078e0017 */
[----:B------:R-:W5:Y:S04]  /*02c0*/  LDG.E.EL.U16 R18, [R4.64+0x3000] ;  /* 0x0030000404127981 */ /* 0x000f68000c2e1500 */
[----:B------:R-:W5:Y:S04]  /*02d0*/  LDG.E.EL.U16 R26, [R2.64] ;  /* 0x00000004021a7981 */ /* 0x000f68000c2e1500 */
[----:B------:R-:W5:Y:S04]  /*02e0*/  LDG.E.EL.U16 R27, [R12.64] ;  /* 0x000000040c1b7981 */ /* 0x000f68000c2e1500 */
[----:B------:R-:W5:Y:S01]  /*02f0*/  LDG.E.EL R17, [R6.64+0x6000] ;  /* 0x0060000406117981 */ /* 0x000f62000c2e1900 */
[----:B---3--:R-:W-:Y:S01]  /*0300*/  IMAD.U32 R16, R14, 0x10000, RZ ;  /* 0x000100000e107824 */ /* 0x008fe200078e00ff */
[----:B-1----:R-:W-:Y:S01]  /*0310*/  SHF.R.U32.HI R11, RZ, 0x1, R30 ;  /* 0x00000001ff0b7819 */ /* 0x002fe2000001161e */
[----:B----4-:R-:W-:Y:S01]  /*0320*/  IMAD.U32 R10, R15, 0x10000, RZ ;  /* 0x000100000f0a7824 */ /* 0x010fe200078e00ff */
[----:B------:R-:W-:Y:S01]  /*0330*/  LOP3.LUT R30, R30, 0x7fe, RZ, 0xc0, !PT ;  /* 0x000007fe1e1e7812 */ /* 0x000fe200078ec0ff */
[----:B------:R-:W-:Y:S01]  /*0340*/  IMAD.IADD R42, R38, 0x1, R38 ;  /* 0x00000001262a7824 */ /* 0x000fe200078e0226 */
[----:B------:R-:W-:Y:S01]  /*0350*/  FSETP.GE.AND P0, PT, R16, RZ, PT ;  /* 0x000000ff1000720b */ /* 0x000fe20003f06000 */
[----:B------:R-:W-:Y:S01]  /*0360*/  IMAD.SHL.U32 R28, R28, 0x2, RZ ;  /* 0x000000021c1c7824 */ /* 0x000fe200078e00ff */
[----:B------:R-:W-:Y:S01]  /*0370*/  SGXT.U32 R11, R11, 0xa ;  /* 0x0000000a0b0b781a */ /* 0x000fe20000000000 */
[----:B------:R-:W-:Y:S01]  /*0380*/  IMAD.MOV.U32 R47, RZ, RZ, RZ ;  /* 0x000000ffff2f7224 */ /* 0x000fe200078e00ff */
[----:B------:R-:W-:-:S02]  /*0390*/  SEL R14, R14, RZ, !P0 ;  /* 0x000000ff0e0e7207 */ /* 0x000fc40004000000 */
[----:B------:R-:W-:Y:S01]  /*03a0*/  FSETP.GTU.AND P0, PT, R10, RZ, PT ;  /* 0x000000ff0a00720b */ /* 0x000fe20003f0c000 */
[----:B------:R-:W-:Y:S02]  /*03b0*/  IMAD.IADD R11, R30, 0x1, R11 ;  /* 0x000000011e0b7824 */ /* 0x000fe400078e020b */
[----:B------:R-:W-:Y:S01]  /*03c0*/  IMAD.U32 R14, R14, 0x10000, RZ ;  /* 0x000100000e0e7824 */ /* 0x000fe200078e00ff */
[----:B------:R-:W-:Y:S01]  /*03d0*/  SEL R15, R15, RZ, P0 ;  /* 0x000000ff0f0f7207 */ /* 0x000fe20000000000 */
[----:B------:R-:W-:Y:S02]  /*03e0*/  IMAD.SHL.U32 R41, R11, 0x2, RZ ;  /* 0x000000020b297824 */ /* 0x000fe400078e00ff */
[----:B------:R-:W-:Y:S02]  /*03f0*/  FADD R14, RZ, -R14 ;  /* 0x8000000eff0e7221 */ /* 0x000fe40000000000 */
[----:B------:R-:W-:Y:S02]  /*0400*/  IMAD.U32 R15, R15, 0x10000, RZ ;  /* 0x000100000f0f7824 */ /* 0x000fe400078e00ff */
[----:B------:R-:W-:Y:S01]  /*0410*/  IMAD.IADD R43, R41, 0x1, R41 ;  /* 0x00000001292b7824 */ /* 0x000fe200078e0229 */
[----:B------:R-:W-:-:S02]  /*0420*/  FSETP.NAN.AND P2, PT, R14, R14, PT ;  /* 0x0000000e0e00720b */ /* 0x000fc40003f48000 */
[----:B------:R-:W-:-:S11]  /*0430*/  FSETP.GT.AND P0, PT, R14, R15, PT ;  /* 0x0000000f0e00720b */ /* 0x000fd60003f04000 */
[----:B------:R-:W-:-:S05]  /*0440*/  @!P2 FSEL R14, R14, R15, P0 ;  /* 0x0000000f0e0ea208 */ /* 0x000fca0000000000 */
[----:B------:R-:W-:-:S05]  /*0450*/  FMUL R40, R14, 0.0078740157186985015869 ;  /* 0x3c0102040e287820 */ /* 0x000fca0000400000 */
[C---:B------:R-:W-:Y:S02]  /*0460*/  FSETP.GT.AND P0, PT, R40.reuse, 9.9999997473787516356e-06, PT ;  /* 0x3727c5ac2800780b */ /* 0x040fe40003f04000 */
[----:B------:R-:W-:-:S11]  /*0470*/  FSETP.NAN.AND P2, PT, R40, R40, PT ;  /* 0x000000282800720b */ /* 0x000fd60003f48000 */
[----:B------:R-:W-:Y:S02]  /*0480*/  @!P0 FSEL R40, R40, 9.9999997473787516356e-06, P2 ;  /* 0x3727c5ac28288808 */ /* 0x000fe40001000000 */
[----:B--2---:R-:W-:Y:S02]  /*0490*/  I2FP.F32.S32 R9, R9 ;  /* 0x0000000900097245 */ /* 0x004fe40000201400 */
[----:B------:R-:W-:Y:S02]  /*04a0*/  I2FP.F32.S32 R11, R8 ;  /* 0x00000008000b7245 */ /* 0x000fe40000201400 */
[----:B------:R-:W0:Y:S01]  /*04b0*/  LDS.U16 R8, [R41] ;  /* 0x0000000029087984 */ /* 0x000e220000000400 */
[----:B------:R-:W-:Y:S01]  /*04c0*/  FMUL R15, R40, R9 ;  /* 0x00000009280f7220 */ /* 0x000fe20000400000 */
[----:B-----5:R-:W-:Y:S01]  /*04d0*/  IMAD.U32 R18, R18, 0x10000, RZ ;  /* 0x0001000012127824 */ /* 0x020fe200078e00ff */
[----:B------:R-:W-:Y:S01]  /*04e0*/  FMUL R11, R40, R11 ;  /* 0x0000000b280b7220 */ /* 0x000fe20000400000 */
[----:B------:R-:W1:Y:S01]  /*04f0*/  LDS.U16 R9, [R41+0x2] ;  /* 0x0000020029097984 */ /* 0x000e620000000400 */
[----:B------:R-:W-:Y:S01]  /*0500*/  IMAD.U32 R37, R26, 0x10000, RZ ;  /* 0x000100001a257824 */ /* 0x000fe200078e00ff */
[----:B------:R-:W-:-:S02]  /*0510*/  IADD3 R26, R20, 0x400, RZ ;  /* 0x00000400141a7810 */ /* 0x000fc40007ffe0ff */
[----:B------:R-:W-:Y:S01]  /*0520*/  BAR.SYNC.DEFER_BLOCKING 0x0 ;  /* 0x0000000000007b1d */ /* 0x000fe20000010000 */
[----:B------:R-:W-:Y:S01]  /*0530*/  IMAD.U32 R14, R27, 0x10000, RZ ;  /* 0x000100001b0e7824 */ /* 0x000fe200078e00ff */
[----:B------:R-:W-:-:S04]  /*0540*/  FADD R17, R17, R18 ;  /* 0x0000001211117221 */ /* 0x000fc80000000000 */
[----:B------:R-:W-:Y:S04]  /*0550*/  STS [R42], R11 ;  /* 0x0000000b2a007388 */ /* 0x000fe80000000800 */
[----:B------:R-:W-:Y:S04]  /*0560*/  STS [R0.X4+0x8], R15 ;  /* 0x0000080f00007388 */ /* 0x000fe80000004800 */
[----:B------:R-:W-:Y:S01]  /*0570*/  BAR.SYNC.DEFER_BLOCKING 0x0 ;  /* 0x0000000000007b1d */ /* 0x000fe20000010000 */
[----:B0-----:R-:W-:Y:S02]  /*0580*/  IMAD.U32 R27, R8, 0x10000, RZ ;  /* 0x00010000081b7824 */ /* 0x001fe400078e00ff */
[----:B-1----:R-:W-:-:S03]  /*0590*/  IMAD.U32 R8, R9, 0x10000, RZ ;  /* 0x0001000009087824 */ /* 0x002fc600078e00ff */
[----:B------:R-:W0:Y:S04]  /*05a0*/  LDS R10, [R43+0x4] ;  /* 0x000004002b0a7984 */ /* 0x000e280000000800 */
[----:B------:R-:W1:Y:S01]  /*05b0*/  LDS R16, [R43] ;  /* 0x000000002b107984 */ /* 0x000e620000000800 */
[--C-:B0-----:R-:W-:Y:S01]  /*05c0*/  FFMA R10, R10, R37, R14.reuse ;  /* 0x000000250a0a7223 */ /* 0x101fe2000000000e */
[----:B-1----:R-:W-:-:S03]  /*05d0*/  FFMA R16, R37, R16, R14 ;  /* 0x0000001025107223 */ /* 0x002fc6000000000e */
[C---:B------:R-:W-:Y:S01]  /*05e0*/  FFMA R37, R17.reuse, R10, R8 ;  /* 0x0000000a11257223 */ /* 0x040fe20000000008 */
[----:B------:R-:W-:Y:S01]  /*05f0*/  SHF.R.U32.HI R8, RZ, 0x7, R21 ;  /* 0x00000007ff087819 */ /* 0x000fe20000011615 */
[----:B------:R-:W-:Y:S01]  /*0600*/  FFMA R44, R17, R16, R27 ;  /* 0x00000010112c7223 */ /* 0x000fe2000000001b */
[----:B------:R-:W-:Y:S02]  /*0610*/  IMAD.WIDE R16, R26, R23, c[0x0][0x160] ;  /* 0x000058001a107625 */ /* 0x000fe400078e0217 */
[----:B------:R-:W-:Y:S02]  /*0620*/  LOP3.LUT R27, R8, 0x4, RZ, 0xc0, !PT ;  /* 0x00000004081b7812 */ /* 0x000fe400078ec0ff */
[----:B------:R-:W-:Y:S01]  /*0630*/  F2FP.BF16.PACK_AB R9, R37, R44 ;  /* 0x0000002c2509723e */ /* 0x000fe200000010ff */
[----:B------:R-:W-:Y:S02]  /*0640*/  BAR.SYNC.DEFER_BLOCKING 0x0 ;  /* 0x0000000000007b1d */ /* 0x000fe40000010000 */
[----:B------:R-:W-:Y:S01]  /*0650*/  IMAD R27, R30, 0x2, R27 ;  /* 0x000000021e1b7824 */ /* 0x000fe200078e021b */
[----:B------:R-:W-:-:S03]  /*0660*/  PRMT R14, R9, 0x7632, R14 ;  /* 0x00007632090e7816 */ /* 0x000fc6000000000e */
[----:B------:R0:W-:Y:S04]  /*0670*/  STS.U16 [R28], R9 ;  /* 0x000000091c007388 */ /* 0x0001e80000000400 */
[----:B------:R-:W-:Y:S04]  /*0680*/  STS.U16 [R28+0x804], R14 ;  /* 0x0008040e1c007388 */ /* 0x000fe80000000400 */
[----:B------:R-:W-:Y:S01]  /*0690*/  BAR.SYNC.DEFER_BLOCKING 0x0 ;  /* 0x0000000000007b1d */ /* 0x000fe20000010000 */
[----:B0-----:R-:W-:-:S05]  /*06a0*/  IMAD.WIDE R8, R20, R23, c[0x0][0x1a0] ;  /* 0x0000680014087625 */ /* 0x001fca00078e0217 */
[----:B------:R-:W0:Y:S04]  /*06b0*/  LDS R45, [R27] ;  /* 0x000000001b2d7984 */ /* 0x000e280000000800 */
[----:B0-----:R0:W-:Y:S04]  /*06c0*/  @!P1 STG.E [R8.64], R45 ;  /* 0x0000002d08009986 */ /* 0x0011e8000c101904 */
[----:B------:R-:W2:Y:S01]  /*06d0*/  @!P1 LDG.E.EF R47, [R16.64] ;  /* 0x00000004102f9981 */ /* 0x000ea2000c0e1900 */
[----:B------:R-:W-:Y:S01]  /*06e0*/  CS2R R10, SRZ ;  /* 0x00000000000a7805 */ /* 0x000fe2000001ff00 */
[----:B------:R-:W-:-:S02]  /*06f0*/  IMAD.WIDE R14, R26, R19, c[0x0][0x178] ;  /* 0x00005e001a0e7625 */ /* 0x000fc400078e0213 */
[----:B------:R-:W-:Y:S01]  /*0700*/  BAR.SYNC.DEFER_BLOCKING 0x0 ;  /* 0x0000000000007b1d */ /* 0x000fe20000010000 */
[----:B--2---:R-:W-:-:S05]  /*0710*/  PRMT R46, R47, 0x7632, R46 ;  /* 0x000076322f2e7816 */ /* 0x004fca000000002e */
[----:B------:R1:W-:Y:S04]  /*0720*/  STS.U16 [R38], R47 ;  /* 0x0000002f26007388 */ /* 0x0003e80000000400 */
[----:B------:R-:W-:Y:S04]  /*0730*/  STS.U16 [R39], R46 ;  /* 0x0000002e27007388 */ /* 0x000fe80000000400 */
[----:B------:R-:W-:Y:S06]  /*0740*/  BAR.SYNC.DEFER_BLOCKING 0x0 ;  /* 0x0000000000007b1d */ /* 0x000fec0000010000 */
[----:B------:R-:W2:Y:S04]  /*0750*/  @!P1 LDG.E.EF.64 R10, [R14.64] ;  /* 0x000000040e0a9981 */ /* 0x000ea8000c0e1b00 */
[----:B------:R-:W3:Y:S04]  /*0760*/  LDG.E.EL.U16 R17, [R2.64+0x800] ;  /* 0x0008000402117981 */ /* 0x000ee8000c2e1500 */
[----:B------:R-:W4:Y:S04]  /*0770*/  LDG.E.EL.U16 R36, [R12.64+0x800] ;  /* 0x000800040c247981 */ /* 0x000f28000c2e1500 */
[----:B------:R-:W5:Y:S04]  /*0780*/  LDG.E.EL.U16 R18, [R4.64+0x3800] ;  /* 0x0038000404127981 */ /* 0x000f68000c2e1500 */
[----:B------:R-:W3:Y:S01]  /*0790*/  LDG.E.EL R16, [R6.64+0x7000] ;  /* 0x0070000406107981 */ /* 0x000ee2000c2e1900 */
[----:B--2---:R-:W-:-:S02]  /*07a0*/  I2FP.F32.S32 R11, R11 ;  /* 0x0000000b000b7245 */ /* 0x004fc40000201400 */
[----:B0-----:R-:W-:Y:S02]  /*07b0*/  I2FP.F32.S32 R45, R10 ;  /* 0x0000000a002d7245 */ /* 0x001fe40000201400 */
[----:B------:R-:W0:Y:S01]  /*07c0*/  LDS.U16 R10, [R41] ;  /* 0x00000000290a7984 */ /* 0x000e220000000400 */
[----:B-1----:R-:W-:-:S03]  /*07d0*/  FMUL R47, R40, R11 ;  /* 0x0000000b282f7220 */ /* 0x002fc60000400000 */
[----:B------:R-:W1:Y:S01]  /*07e0*/  LDS.U16 R11, [R41+0x2] ;  /* 0x00000200290b7984 */ /* 0x000e620000000400 */
[----:B------:R-:W-:-:S03]  /*07f0*/  FMUL R45, R40, R45 ;  /* 0x0000002d282d7220 */ /* 0x000fc60000400000 */
[----:B------:R-:W-:Y:S06]  /*0800*/  BAR.SYNC.DEFER_BLOCKING 0x0 ;  /* 0x0000000000007b1d */ /* 0x000fec0000010000 */
[----:B------:R-:W-:Y:S04]  /*0810*/  STS [R42], R45 ;  /* 0x0000002d2a007388 */ /* 0x000fe80000000800 */
[----:B------:R-:W-:Y:S04]  /*0820*/  STS [R0.X4+0x8], R47 ;  /* 0x0000082f00007388 */ /* 0x000fe80000004800 */
[----:B------:R-:W-:Y:S06]  /*0830*/  BAR.SYNC.DEFER_BLOCKING 0x0 ;  /* 0x0000000000007b1d */ /* 0x000fec0000010000 */
[----:B------:R-:W2:Y:S04]  /*0840*/  LDS R14, [R43] ;  /* 0x000000002b0e7984 */ /* 0x000ea80000000800 */
[----:B------:R-:W2:Y:S01]  /*0850*/  LDS R49, [R43+0x4] ;  /* 0x000004002b317984 */ /* 0x000ea20000000800 */
[----:B---3--:R-:W-:-:S02]  /*0860*/  IMAD.U32 R17, R17, 0x10000, RZ ;  /* 0x0001000011117824 */ /* 0x008fc400078e00ff */
[----:B----4-:R-:W-:Y:S02]  /*0870*/  IMAD.U32 R36, R36, 0x10000, RZ ;  /* 0x0001000024247824 */ /* 0x010fe400078e00ff */
[----:B-----5:R-:W-:Y:S02]  /*0880*/  IMAD.U32 R15, R18, 0x10000, RZ ;  /* 0x00010000120f7824 */ /* 0x020fe400078e00ff */
[----:B0-----:R-:W-:Y:S02]  /*0890*/  IMAD.U32 R10, R10, 0x10000, RZ ;  /* 0x000100000a0a7824 */ /* 0x001fe400078e00ff */
[----:B------:R-:W-:Y:S01]  /*08a0*/  FADD R15, R16, R15 ;  /* 0x0000000f100f7221 */ /* 0x000fe20000000000 */
[----:B-1----:R-:W-:Y:S01]  /*08b0*/  IMAD.U32 R11, R11, 0x10000, RZ ;  /* 0x000100000b0b7824 */ /* 0x002fe200078e00ff */
[C-C-:B--2---:R-:W-:Y:S01]  /*08c0*/  FFMA R14, R17.reuse, R14, R36.reuse ;  /* 0x0000000e110e7223 */ /* 0x144fe20000000024 */
[----:B------:R-:W-:-:S03]  /*08d0*/  FFMA R36, R17, R49, R36 ;  /* 0x0000003111247223 */ /* 0x000fc60000000024 */
[C---:B------:R-:W-:Y:S01]  /*08e0*/  FFMA R46, R15.reuse, R14, R10 ;  /* 0x0000000e0f2e7223 */ /* 0x040fe2000000000a */
[----:B------:R-:W-:-:S05]  /*08f0*/  FFMA R45, R15, R36, R11 ;  /* 0x000000240f2d7223 */ /* 0x000fca000000000b */
[----:B------:R-:W-:-:S04]  /*0900*/  F2FP.BF16.PACK_AB R10, R45, R46 ;  /* 0x0000002e2d0a723e */ /* 0x000fc800000010ff */
[C---:B------:R-:W-:Y:S01]  /*0910*/  PRMT R11, R10.reuse, 0x7610, R11 ;  /* 0x000076100a0b7816 */ /* 0x040fe2000000000b */
[----:B------:R-:W-:Y:S01]  /*0920*/  BAR.SYNC.DEFER_BLOCKING 0x0 ;  /* 0x0000000000007b1d */ /* 0x000fe20000010000 */
[----:B------:R-:W-:-:S05]  /*0930*/  PRMT R15, R10, 0x7632, R15 ;  /* 0x000076320a0f7816 */ /* 0x000fca000000000f */
[----:B------:R0:W-:Y:S04]  /*0940*/  STS.U16 [R28], R11 ;  /* 0x0000000b1c007388 */ /* 0x0001e80000000400 */
[----:B------:R-:W-:Y:S04]  /*0950*/  STS.U16 [R28+0x804], R15 ;  /* 0x0008040f1c007388 */ /* 0x000fe80000000400 */
[----:B------:R-:W-:Y:S06]  /*0960*/  BAR.SYNC.DEFER_BLOCKING 0x0 ;  /* 0x0000000000007b1d */ /* 0x000fec0000010000 */
[----:B------:R-:W1:Y:S01]  /*0970*/  LDS R47, [R27] ;  /* 0x000000001b2f7984 */ /* 0x000e620000000800 */
[----:B------:R-:W-:Y:S01]  /*0980*/  IADD3 R36, R20, 0x800, RZ ;  /* 0x0000080014247810 */ /* 0x000fe20007ffe0ff */
[----:B------:R-:W-:-:S02]  /*0990*/  IMAD.MOV.U32 R49, RZ, RZ, RZ ;  /* 0x000000ffff317224 */ /* 0x000fc400078e00ff */
[----:B0-----:R-:W-:-:S04]  /*09a0*/  IMAD.WIDE R10, R26, R23, c[0x0][0x1a0] ;  /* 0x000068001a0a7625 */ /* 0x001fc800078e0217 */
[C---:B------:R-:W-:Y:S01]  /*09b0*/  IMAD.WIDE R16, R36.reuse, R23, c[0x0][0x160] ;  /* 0x0000580024107625 */ /* 0x040fe200078e0217 */
[----:B-1----:R0:W-:Y:S04]  /*09c0*/  @!P1 STG.E [R10.64], R47 ;  /* 0x0000002f0a009986 */ /* 0x0021e8000c101904 */
[----:B------:R-:W2:Y:S04]  /*09d0*/  @!P1 LDG.E.EF R49, [R16.64] ;  /* 0x0000000410319981 */ /* 0x000ea8000c0e1900 */
[----:B------:R-:W-:Y:S01]  /*09e0*/  BAR.SYNC.DEFER_BLOCKING 0x0 ;  /* 0x0000000000007b1d */ /* 0x000fe20000010000 */
[----:B------:R-:W-:Y:S01]  /*09f0*/  CS2R R14, SRZ ;  /* 0x00000000000e7805 */ /* 0x000fe2000001ff00 */
[----:B------:R-:W-:Y:S01]  /*0a00*/  IMAD.WIDE R18, R36, R19, c[0x0][0x178] ;  /* 0x00005e0024127625 */ /* 0x000fe200078e0213 */
[----:B--2---:R-:W-:-:S03]  /*0a10*/  PRMT R52, R49, 0x7632, R52 ;  /* 0x0000763231347816 */ /* 0x004fc60000000034 */
[----:B------:R1:W-:Y:S04]  /*0a20*/  STS.U16 [R38], R49 ;  /* 0x0000003126007388 */ /* 0x0003e80000000400 */
[----:B------:R-:W-:Y:S04]  /*0a30*/  STS.U16 [R39], R52 ;  /* 0x0000003427007388 */ /* 0x000fe80000000400 */
[----:B------:R-:W-:Y:S06]  /*0a40*/  BAR.SYNC.DEFER_BLOCKING 0x0 ;  /* 0x0000000000007b1d */ /* 0x000fec0000010000 */
[----:B------:R-:W2:Y:S04]  /*0a50*/  @!P1 LDG.E.EF.64 R14, [R18.64] ;  /* 0x00000004120e9981 */ /* 0x000ea8000c0e1b00 */
[----:B------:R3:W4:Y:S04]  /*0a60*/  LDG.E.EL.U16 R12, [R12.64+0x1000] ;  /* 0x001000040c0c7981 */ /* 0x000728000c2e1500 */
[----:B------:R-:W5:Y:S04]  /*0a70*/  LDG.E.EL.U16 R48, [R4.64+0x4000] ;  /* 0x0040000404307981 */ /* 0x000f68000c2e1500 */
[----:B------:R1:W3:Y:S04]  /*0a80*/  LDG.E.EL.U16 R50, [R2.64+0x1000] ;  /* 0x0010000402327981 */ /* 0x0002e8000c2e1500 */
[----:B0-----:R-:W3:Y:S04]  /*0a90*/  LDG.E.EL R47, [R6.64+0x8000] ;  /* 0x00800004062f7981 */ /* 0x001ee8000c2e1900 */
[----:B------:R-:W0:Y:S01]  /*0aa0*/  LDS.U16 R16, [R41] ;  /* 0x0000000029107984 */ /* 0x000e220000000400 */
[----:B------:R-:W-:Y:S01]  /*0ab0*/  ISETP.GE.AND P4, PT, R22, 0x200, PT ;  /* 0x000002001600780c */ /* 0x000fe20003f86270 */
[----:B-1----:R-:W-:-:S05]  /*0ac0*/  IMAD.MOV.U32 R2, RZ, RZ, 0x40000000 ;  /* 0x40000000ff027424 */ /* 0x002fca00078e00ff */
[----:B------:R-:W-:Y:S02]  /*0ad0*/  FSEL R2, R2, 1, !P4 ;  /* 0x3f80000002027808 */ /* 0x000fe40006000000 */
[----:B------:R-:W-:-:S03]  /*0ae0*/  FSEL R3, R44, RZ, !P4 ;  /* 0x000000ff2c037208 */ /* 0x000fc60006000000 */
[----:B------:R-:W-:Y:S01]  /*0af0*/  FADD R38, R2, 1 ;  /* 0x3f80000002267421 */ /* 0x000fe20000000000 */
[----:B--2---:R-:W-:Y:S02]  /*0b00*/  I2FP.F32.S32 R17, R14 ;  /* 0x0000000e00117245 */ /* 0x004fe40000201400 */
[----:B------:R-:W-:Y:S01]  /*0b10*/  LDS.U16 R14, [R41+0x2] ;  /* 0x00000200290e7984 */ /* 0x000fe20000000400 */
[----:B------:R-:W-:Y:S02]  /*0b20*/  I2FP.F32.S32 R15, R15 ;  /* 0x0000000f000f7245 */ /* 0x000fe40000201400 */
[C---:B------:R-:W-:Y:S01]  /*0b30*/  FMUL R51, R40.reuse, R17 ;  /* 0x0000001128337220 */ /* 0x040fe20000400000 */
[----:B------:R-:W-:Y:S02]  /*0b40*/  BAR.SYNC.DEFER_BLOCKING 0x0 ;  /* 0x0000000000007b1d */ /* 0x000fe40000010000 */
[----:B------:R-:W-:-:S04]  /*0b50*/  FMUL R15, R40, R15 ;  /* 0x0000000f280f7220 */ /* 0x000fc80000400000 */
[----:B------:R-:W-:Y:S04]  /*0b60*/  STS [R42], R51 ;  /* 0x000000332a007388 */ /* 0x000fe80000000800 */
[----:B------:R1:W-:Y:S04]  /*0b70*/  STS [R0.X4+0x8], R15 ;  /* 0x0000080f00007388 */ /* 0x0003e80000004800 */
[----:B------:R-:W-:Y:S06]  /*0b80*/  BAR.SYNC.DEFER_BLOCKING 0x0 ;  /* 0x0000000000007b1d */ /* 0x000fec0000010000 */
[----:B------:R-:W2:Y:S01]  /*0b90*/  LDS R19, [R43] ;  /* 0x000000002b137984 */ /* 0x000ea20000000800 */
[----:B------:R-:W0:Y:S03]  /*0ba0*/  MUFU.RCP R17, R2 ;  /* 0x0000000200117308 */ /* 0x000e260000001000 */
[----:B---3--:R-:W3:Y:S01]  /*0bb0*/  LDS R13, [R43+0x4] ;  /* 0x000004002b0d7984 */ /* 0x008ee20000000800 */
[----:B------:R-:W-:Y:S01]  /*0bc0*/  FSEL R40, R38, 1, !P4 ;  /* 0x3f80000026287808 */ /* 0x000fe20006000000 */
[----:B-1----:R-:W-:Y:S01]  /*0bd0*/  FADD R0, -R3, R46 ;  /* 0x0000002e03007221 */ /* 0x002fe20000000100 */
[----:B----4-:R-:W-:-:S02]  /*0be0*/  IMAD.U32 R39, R12, 0x10000, RZ ;  /* 0x000100000c277824 */ /* 0x010fc400078e00ff */
[----:B-----5:R-:W-:Y:S01]  /*0bf0*/  IMAD.U32 R18, R48, 0x10000, RZ ;  /* 0x0001000030127824 */ /* 0x020fe200078e00ff */
[----:B------:R-:W1:Y:S01]  /*0c00*/  MUFU.RCP R12, R40 ;  /* 0x00000028000c7308 */ /* 0x000e620000001000 */
[----:B------:R-:W-:Y:S02]  /*0c10*/  IMAD.U32 R50, R50, 0x10000, RZ ;  /* 0x0001000032327824 */ /* 0x000fe400078e00ff */
[----:B------:R-:W-:Y:S01]  /*0c20*/  FADD R18, R47, R18 ;  /* 0x000000122f127221 */ /* 0x000fe20000000000 */
[----:B0-----:R-:W-:Y:S01]  /*0c30*/  FFMA R15, R0, R17, R3 ;  /* 0x00000011000f7223 */ /* 0x001fe20000000003 */
[----:B------:R-:W-:Y:S01]  /*0c40*/  IMAD.U32 R3, R16, 0x10000, RZ ;  /* 0x0001000010037824 */ /* 0x000fe200078e00ff */
[----:B------:R-:W-:-:S03]  /*0c50*/  FSEL R16, R38, RZ, !P4 ;  /* 0x000000ff26107208 */ /* 0x000fc60006000000 */
[----:B------:R-:W-:Y:S02]  /*0c60*/  FSEL R2, R15, RZ, !P4 ;  /* 0x000000ff0f027208 */ /* 0x000fe40006000000 */
[----:B------:R-:W-:Y:S01]  /*0c70*/  FSEL R38, R37, RZ, !P4 ;  /* 0x000000ff25267208 */ /* 0x000fe20006000000 */
[----:B--2---:R-:W-:-:S04]  /*0c80*/  FFMA R19, R50, R19, R39 ;  /* 0x0000001332137223 */ /* 0x004fc80000000027 */
[----:B------:R-:W-:Y:S01]  /*0c90*/  FFMA R3, R18, R19, R3 ;  /* 0x0000001312037223 */ /* 0x000fe20000000003 */
[----:B------:R-:W-:Y:S01]  /*0ca0*/  FADD R19, R46, -R15 ;  /* 0x8000000f2e137221 */ /* 0x000fe20000000000 */
[----:B------:R-:W-:Y:S02]  /*0cb0*/  FADD R15, R16, R16 ;  /* 0x00000010100f7221 */ /* 0x000fe40000000000 */
[----:B------:R-:W-:Y:S01]  /*0cc0*/  FADD R37, -R2, R3 ;  /* 0x0000000302257221 */ /* 0x000fe20000000100 */
[----:B------:R-:W-:Y:S02]  /*0cd0*/  FFMA R19, R0, R19, RZ ;  /* 0x0000001300137223 */ /* 0x000fe400000000ff */
[----:B------:R-:W-:Y:S01]  /*0ce0*/  FSETP.GEU.AND P2, PT, |R15|, 1.175494350822287508e-38, PT ;  /* 0x008000000f00780b */ /* 0x000fe20003f4e200 */
[----:B-1----:R-:W-:Y:S01]  /*0cf0*/  FFMA R40, R37, R12, R2 ;  /* 0x0000000c25287223 */ /* 0x002fe20000000002 */
[----:B------:R-:W-:Y:S01]  /*0d00*/  FADD R2, -R38, R45 ;  /* 0x0000002d26027221 */ /* 0x000fe20000000100 */
[C---:B------:R-:W-:Y:S01]  /*0d10*/  FMUL R0, R15.reuse, 0.25 ;  /* 0x3e8000000f007820 */ /* 0x040fe20000400000 */
[----:B------:R-:W-:Y:S01]  /*0d20*/  FSETP.GT.AND P0, PT, |R15|, 8.50705917302346158658e+37, PT ;  /* 0x7e8000000f00780b */ /* 0x000fe20003f04200 */
[----:B------:R-:W-:Y:S01]  /*0d30*/  FADD R42, R3, -R40 ;  /* 0x80000028032a7221 */ /* 0x000fe20000000000 */
[----:B------:R-:W-:Y:S01]  /*0d40*/  FFMA R38, R17, R2, R38 ;  /* 0x0000000211267223 */ /* 0x000fe20000000026 */
[----:B---3--:R-:W-:Y:S01]  /*0d50*/  FFMA R39, R50, R13, R39 ;  /* 0x0000000d32277223 */ /* 0x008fe20000000027 */
[----:B------:R-:W-:Y:S01]  /*0d60*/  IMAD.U32 R17, R14, 0x10000, RZ ;  /* 0x000100000e117824 */ /* 0x000fe200078e00ff */
[----:B------:R-:W-:Y:S01]  /*0d70*/  FFMA R19, R37, R42, R19 ;  /* 0x0000002a25137223 */ /* 0x000fe20000000013 */
[----:B------:R-:W-:-:S02]  /*0d80*/  FSEL R37, R0, R15, P0 ;  /* 0x0000000f00257208 */ /* 0x000fc40000000000 */
[----:B------:R-:W-:Y:S01]  /*0d90*/  FSEL R13, R38, RZ, !P4 ;  /* 0x000000ff260d7208 */ /* 0x000fe20006000000 */
[----:B------:R-:W-:Y:S01]  /*0da0*/  FFMA R18, R18, R39, R17 ;  /* 0x0000002712127223 */ /* 0x000fe20000000011 */
[----:B------:R-:W-:Y:S01]  /*0db0*/  FADD R45, R45, -R38 ;  /* 0x800000262d2d7221 */ /* 0x000fe20000000000 */
[----:B------:R-:W-:Y:S01]  /*0dc0*/  @!P2 FMUL R37, R37, 16777216 ;  /* 0x4b8000002525a820 */ /* 0x000fe20000400000 */
[----:B------:R-:W-:Y:S01]  /*0dd0*/  FSEL R14, R40, RZ, !P4 ;  /* 0x000000ff280e7208 */ /* 0x000fe20006000000 */
[----:B------:R-:W-:Y:S01]  /*0de0*/  FADD R38, -R13, R18 ;  /* 0x000000120d267221 */ /* 0x000fe20000000100 */
[----:B------:R-:W-:-:S03]  /*0df0*/  FMUL R39, R16, 0.25 ;  /* 0x3e80000010277820 */ /* 0x000fc60000400000 */
[----:B------:R-:W-:Y:S01]  /*0e00*/  FFMA R13, R12, R38, R13 ;  /* 0x000000260c0d7223 */ /* 0x000fe2000000000d */
[----:B------:R-:W0:Y:S01]  /*0e10*/  SHFL.BFLY PT, R17, R14, 0x10, 0x1f ;  /* 0x0e001f000e117f89 */ /* 0x000e2200000e0000 */
[----:B------:R-:W1:Y:S01]  /*0e20*/  MUFU.RCP R37, R37 ;  /* 0x0000002500257308 */ /* 0x000e620000001000 */
[----:B------:R-:W-:Y:S01]  /*0e30*/  FFMA R45, R2, R45, RZ ;  /* 0x0000002d022d7223 */ /* 0x000fe200000000ff */
[----:B------:R-:W-:Y:S01]  /*0e40*/  FSEL R19, R19, RZ, !P4 ;  /* 0x000000ff13137208 */ /* 0x000fe20006000000 */
[----:B------:R-:W-:Y:S01]  /*0e50*/  FADD R2, R18, -R13 ;  /* 0x8000000d12027221 */ /* 0x000fe20000000000 */
[----:B------:R-:W-:Y:S02]  /*0e60*/  FSEL R12, R13, RZ, !P4 ;  /* 0x000000ff0d0c7208 */ /* 0x000fe40006000000 */
[----:B------:R-:W-:Y:S01]  /*0e70*/  FSEL R42, R39, R16, P0 ;  /* 0x00000010272a7208 */ /* 0x000fe20000000000 */
[----:B------:R-:W-:Y:S01]  /*0e80*/  FFMA R45, R38, R2, R45 ;  /* 0x00000002262d7223 */ /* 0x000fe2000000002d */
[----:B------:R-:W2:Y:S01]  /*0e90*/  SHFL.BFLY PT, R40, R19, 0x10, 0x1f ;  /* 0x0e001f0013287f89 */ /* 0x000ea200000e0000 */
[----:B------:R-:W-:-:S03]  /*0ea0*/  FADD R2, R15, R15 ;  /* 0x0000000f0f027221 */ /* 0x000fc60000000000 */
[----:B------:R-:W3:Y:S01]  /*0eb0*/  SHFL.BFLY PT, R43, R12, 0x10, 0x1f ;  /* 0x0e001f000c2b7f89 */ /* 0x000ee200000e0000 */
[----:B------:R-:W-:Y:S01]  /*0ec0*/  @!P2 FMUL R42, R42, 16777216 ;  /* 0x4b8000002a2aa820 */ /* 0x000fe20000400000 */
[----:B------:R-:W-:Y:S02]  /*0ed0*/  FSEL R45, R45, RZ, !P4 ;  /* 0x000000ff2d2d7208 */ /* 0x000fe40006000000 */
[C---:B------:R-:W-:Y:S01]  /*0ee0*/  FSETP.GEU.AND P3, PT, |R2|.reuse, 1.175494350822287508e-38, PT ;  /* 0x008000000200780b */ /* 0x040fe20003f6e200 */
[----:B-1----:R-:W-:Y:S01]  /*0ef0*/  FMUL R37, R37, R42 ;  /* 0x0000002a25257220 */ /* 0x002fe20000400000 */
[C---:B------:R-:W-:Y:S01]  /*0f00*/  FMUL R13, R2.reuse, 0.25 ;  /* 0x3e800000020d7820 */ /* 0x040fe20000400000 */
[----:B------:R-:W1:Y:S01]  /*0f10*/  SHFL.BFLY PT, R42, R45, 0x10, 0x1f ;  /* 0x0e001f002d2a7f89 */ /* 0x000e6200000e0000 */
[----:B------:R-:W-:Y:S02]  /*0f20*/  FSETP.NEU.AND P2, PT, R15, RZ, PT ;  /* 0x000000ff0f00720b */ /* 0x000fe40003f4d000 */
[----:B------:R-:W-:Y:S01]  /*0f30*/  FSETP.GT.AND P0, PT, |R2|, 8.50705917302346158658e+37, PT ;  /* 0x7e8000000200780b */ /* 0x000fe20003f04200 */
[----:B0-----:R-:W-:Y:S01]  /*0f40*/  FADD R17, -R14, R17 ;  /* 0x000000110e117221 */ /* 0x001fe20000000100 */
[----:B------:R-:W-:-:S02]  /*0f50*/  FSEL R37, R37, RZ, P2 ;  /* 0x000000ff25257208 */ /* 0x000fc40001000000 */
[----:B------:R-:W-:Y:S01]  /*0f60*/  FSEL R41, R13, R2, P0 ;  /* 0x000000020d297208 */ /* 0x000fe20000000000 */
[C---:B------:R-:W-:Y:S02]  /*0f70*/  FMUL R39, R17.reuse, R17 ;  /* 0x0000001111277220 */ /* 0x040fe40000400000 */
[----:B------:R-:W-:Y:S02]  /*0f80*/  FFMA R14, R17, R37, R14 ;  /* 0x00000025110e7223 */ /* 0x000fe4000000000e */
[----:B------:R-:W-:Y:S01]  /*0f90*/  @!P3 FMUL R41, R41, 16777216 ;  /* 0x4b8000002929b820 */ /* 0x000fe20000400000 */
[----:B--2---:R-:W-:Y:S01]  /*0fa0*/  FADD R40, R19, R40 ;  /* 0x0000002813287221 */ /* 0x004fe20000000000 */
[----:B------:R-:W-:Y:S01]  /*0fb0*/  FMUL R39, R16, R39 ;  /* 0x0000002710277220 */ /* 0x000fe20000400000 */
[----:B------:R-:W0:Y:S01]  /*0fc0*/  SHFL.BFLY PT, R19, R14, 0x8, 0x1f ;  /* 0x0d001f000e137f89 */ /* 0x000e2200000e0000 */
[----:B---3--:R-:W-:Y:S02]  /*0fd0*/  FADD R43, -R12, R43 ;  /* 0x0000002b0c2b7221 */ /* 0x008fe40000000100 */
[----:B------:R-:W2:Y:S01]  /*0fe0*/  MUFU.RCP R41, R41 ;  /* 0x0000002900297308 */ /* 0x000ea20000001000 */
[----:B------:R-:W-:Y:S01]  /*0ff0*/  FFMA R39, R37, R39, R40 ;  /* 0x0000002725277223 */ /* 0x000fe20000000028 */
[----:B------:R-:W-:Y:S01]  /*1000*/  FSEL R40, R0, R15, P0 ;  /* 0x0000000f00287208 */ /* 0x000fe20000000000 */
[-C--:B------:R-:W-:Y:S01]  /*1010*/  FMUL R17, R43, R43.reuse ;  /* 0x0000002b2b117220 */ /* 0x080fe20000400000 */
[----:B------:R-:W-:Y:S01]  /*1020*/  FFMA R12, R37, R43, R12 ;  /* 0x0000002b250c7223 */ /* 0x000fe2000000000c */
[----:B------:R-:W-:Y:S01]  /*1030*/  FADD R0, R2, R2 ;  /* 0x0000000202007221 */ /* 0x000fe20000000000 */
[----:B------:R-:W3:Y:S01]  /*1040*/  SHFL.BFLY PT, R38, R39, 0x8, 0x1f ;  /* 0x0d001f0027267f89 */ /* 0x000ee200000e0000 */
[----:B------:R-:W-:Y:S01]  /*1050*/  FMUL R17, R16, R17 ;  /* 0x0000001110117220 */ /* 0x000fe20000400000 */
[----:B-1----:R-:W-:Y:S01]  /*1060*/  FADD R42, R45, R42 ;  /* 0x0000002a2d2a7221 */ /* 0x002fe20000000000 */
[----:B------:R-:W-:Y:S01]  /*1070*/  @!P3 FMUL R40, R40, 16777216 ;  /* 0x4b8000002828b820 */ /* 0x000fe20000400000 */
[----:B------:R-:W1:Y:S01]  /*1080*/  SHFL.BFLY PT, R43, R12, 0x8, 0x1f ;  /* 0x0d001f000c2b7f89 */ /* 0x000e6200000e0000 */
[C---:B------:R-:W-:Y:S01]  /*1090*/  FSETP.GEU.AND P3, PT, |R0|.reuse, 1.175494350822287508e-38, PT ;  /* 0x008000000000780b */ /* 0x040fe20003f6e200 */
[----:B------:R-:W-:Y:S01]  /*10a0*/  FFMA R42, R37, R17, R42 ;  /* 0x00000011252a7223 */ /* 0x000fe2000000002a */
[C---:B------:R-:W-:Y:S01]  /*10b0*/  FMUL R17, R0.reuse, 0.25 ;  /* 0x3e80000000117820 */ /* 0x040fe20000400000 */
[----:B------:R-:W-:Y:S01]  /*10c0*/  FSETP.GT.AND P0, PT, |R0|, 8.50705917302346158658e+37, PT ;  /* 0x7e8000000000780b */ /* 0x000fe20003f04200 */
[----:B--2---:R-:W-:-:S03]  /*10d0*/  FMUL R41, R41, R40 ;  /* 0x0000002829297220 */ /* 0x004fc60000400000 */
[----:B------:R-:W-:Y:S01]  /*10e0*/  FSEL R40, R17, R0, P0 ;  /* 0x0000000011287208 */ /* 0x000fe20000000000 */
[----:B------:R-:W2:Y:S01]  /*10f0*/  SHFL.BFLY PT, R45, R42, 0x8, 0x1f ;  /* 0x0d001f002a2d7f89 */ /* 0x000ea200000e0000 */
[----:B------:R-:W-:Y:S01]  /*1100*/  FSETP.NEU.AND P2, PT, R2, RZ, PT ;  /* 0x000000ff0200720b */ /* 0x000fe20003f4d000 */
[----:B0-----:R-:W-:-:S03]  /*1110*/  FADD R19, -R14, R19 ;  /* 0x000000130e137221 */ /* 0x001fc60000000100 */
[----:B------:R-:W-:Y:S01]  /*1120*/  @!P3 FMUL R40, R40, 16777216 ;  /* 0x4b8000002828b820 */ /* 0x000fe20000400000 */
[----:B------:R-:W-:Y:S01]  /*1130*/  FSEL R41, R41, RZ, P2 ;  /* 0x000000ff29297208 */ /* 0x000fe20001000000 */
[----:B------:R-:W-:-:S04]  /*1140*/  FMUL R16, R19, R19 ;  /* 0x0000001313107220 */ /* 0x000fc80000400000 */
[----:B------:R-:W-:Y:S01]  /*1150*/  FFMA R14, R19, R41, R14 ;  /* 0x00000029130e7223 */ /* 0x000fe2000000000e */
[----:B------:R-:W0:Y:S01]  /*1160*/  MUFU.RCP R40, R40 ;  /* 0x0000002800287308 */ /* 0x000e220000001000 */
[----:B---3--:R-:W-:Y:S01]  /*1170*/  FADD R38, R39, R38 ;  /* 0x0000002627267221 */ /* 0x008fe20000000000 */
[----:B------:R-:W-:Y:S01]  /*1180*/  FMUL R16, R15, R16 ;  /* 0x000000100f107220 */ /* 0x000fe20000400000 */
[----:B-1----:R-:W-:Y:S01]  /*1190*/  FADD R43, -R12, R43 ;  /* 0x0000002b0c2b7221 */ /* 0x002fe20000000100 */
[----:B------:R-:W1:Y:S01]  /*11a0*/  SHFL.BFLY PT, R19, R14, 0x4, 0x1f ;  /* 0x0c801f000e137f89 */ /* 0x000e6200000e0000 */
[----:B------:R-:W-:Y:S01]  /*11b0*/  FSEL R13, R13, R2, P0 ;  /* 0x000000020d0d7208 */ /* 0x000fe20000000000 */
[C---:B------:R-:W-:Y:S01]  /*11c0*/  FFMA R38, R41.reuse, R16, R38 ;  /* 0x0000001029267223 */ /* 0x040fe20000000026 */
[-C--:B------:R-:W-:Y:S01]  /*11d0*/  FFMA R16, R41, R43.reuse, R12 ;  /* 0x0000002b29107223 */ /* 0x080fe2000000000c */
[----:B------:R-:W-:Y:S01]  /*11e0*/  FADD R12, R0, R0 ;  /* 0x00000000000c7221 */ /* 0x000fe20000000000 */
[----:B------:R-:W-:Y:S01]  /*11f0*/  FMUL R44, R43, R43 ;  /* 0x0000002b2b2c7220 */ /* 0x000fe20000400000 */
[----:B------:R-:W-:Y:S01]  /*1200*/  @!P3 FMUL R13, R13, 16777216 ;  /* 0x4b8000000d0db820 */ /* 0x000fe20000400000 */
[----:B------:R-:W3:Y:S01]  /*1210*/  SHFL.BFLY PT, R37, R38, 0x4, 0x1f ;  /* 0x0c801f0026257f89 */ /* 0x000ee200000e0000 */
[----:B--2---:R-:W-:Y:S01]  /*1220*/  FADD R42, R42, R45 ;  /* 0x0000002d2a2a7221 */ /* 0x004fe20000000000 */
[----:B------:R-:W-:Y:S01]  /*1230*/  FSETP.GEU.AND P3, PT, |R12|, 1.175494350822287508e-38, PT ;  /* 0x008000000c00780b */ /* 0x000fe20003f6e200 */
[----:B------:R-:W-:Y:S01]  /*1240*/  FMUL R44, R15, R44 ;  /* 0x0000002c0f2c7220 */ /* 0x000fe20000400000 */
[----:B------:R-:W2:Y:S01]  /*1250*/  SHFL.BFLY PT, R43, R16, 0x4, 0x1f ;  /* 0x0c801f00102b7f89 */ /* 0x000ea200000e0000 */
[----:B0-----:R-:W-:Y:S01]  /*1260*/  FMUL R40, R40, R13 ;  /* 0x0000000d28287220 */ /* 0x001fe20000400000 */
[----:B------:R-:W-:Y:S01]  /*1270*/  FSETP.NEU.AND P2, PT, R0, RZ, PT ;  /* 0x000000ff0000720b */ /* 0x000fe20003f4d000 */
[C---:B------:R-:W-:Y:S01]  /*1280*/  FMUL R13, R12.reuse, 0.25 ;  /* 0x3e8000000c0d7820 */ /* 0x040fe20000400000 */
[----:B------:R-:W-:Y:S01]  /*1290*/  FSETP.GT.AND P0, PT, |R12|, 8.50705917302346158658e+37, PT ;  /* 0x7e8000000c00780b */ /* 0x000fe20003f04200 */
[----:B------:R-:W-:Y:S01]  /*12a0*/  FFMA R42, R41, R44, R42 ;  /* 0x0000002c292a7223 */ /* 0x000fe2000000002a */
[----:B------:R-:W-:-:S02]  /*12b0*/  FSEL R39, R40, RZ, P2 ;  /* 0x000000ff28277208 */ /* 0x000fc40001000000 */
[----:B------:R-:W-:Y:S02]  /*12c0*/  FSEL R40, R13, R12, P0 ;  /* 0x0000000c0d287208 */ /* 0x000fe40000000000 */
[----:B------:R-:W0:Y:S03]  /*12d0*/  SHFL.BFLY PT, R45, R42, 0x4, 0x1f ;  /* 0x0c801f002a2d7f89 */ /* 0x000e2600000e0000 */
[----:B------:R-:W-:Y:S01]  /*12e0*/  @!P3 FMUL R40, R40, 16777216 ;  /* 0x4b8000002828b820 */ /* 0x000fe20000400000 */
[----:B-1----:R-:W-:-:S04]  /*12f0*/  FADD R19, -R14, R19 ;  /* 0x000000130e137221 */ /* 0x002fc80000000100 */
[C---:B------:R-:W-:Y:S01]  /*1300*/  FMUL R41, R19.reuse, R19 ;  /* 0x0000001313297220 */ /* 0x040fe20000400000 */
[----:B------:R-:W-:Y:S01]  /*1310*/  FFMA R15, R19, R39, R14 ;  /* 0x00000027130f7223 */ /* 0x000fe2000000000e */
[----:B------:R-:W1:Y:S01]  /*1320*/  MUFU.RCP R40, R40 ;  /* 0x0000002800287308 */ /* 0x000e620000001000 */
[----:B---3--:R-:W-:Y:S01]  /*1330*/  FADD R38, R38, R37 ;  /* 0x0000002526267221 */ /* 0x008fe20000000000 */
[----:B------:R-:W-:Y:S02]  /*1340*/  FMUL R41, R2, R41 ;  /* 0x0000002902297220 */ /* 0x000fe40000400000 */
[----:B------:R-:W3:Y:S01]  /*1350*/  SHFL.BFLY PT, R14, R15, 0x2, 0x1f ;  /* 0x0c401f000f0e7f89 */ /* 0x000ee200000e0000 */
[----:B--2---:R-:W-:Y:S01]  /*1360*/  FADD R43, -R16, R43 ;  /* 0x0000002b102b7221 */ /* 0x004fe20000000100 */
[----:B------:R-:W-:Y:S01]  /*1370*/  FSEL R17, R17, R0, P0 ;  /* 0x0000000011117208 */ /* 0x000fe20000000000 */
[----:B------:R-:W-:Y:S02]  /*1380*/  FFMA R38, R39, R41, R38 ;  /* 0x0000002927267223 */ /* 0x000fe40000000026 */
[-C--:B------:R-:W-:Y:S01]  /*1390*/  FMUL R37, R43, R43.reuse ;  /* 0x0000002b2b257220 */ /* 0x080fe20000400000 */
[----:B------:R-:W-:Y:S01]  /*13a0*/  FFMA R16, R39, R43, R16 ;  /* 0x0000002b27107223 */ /* 0x000fe20000000010 */
[----:B------:R-:W-:Y:S01]  /*13b0*/  @!P3 FMUL R17, R17, 16777216 ;  /* 0x4b8000001111b820 */ /* 0x000fe20000400000 */
[----:B------:R-:W2:Y:S01]  /*13c0*/  SHFL.BFLY PT, R19, R38, 0x2, 0x1f ;  /* 0x0c401f0026137f89 */ /* 0x000ea200000e0000 */
[----:B------:R-:W-:Y:S01]  /*13d0*/  F2FP.BF16.PACK_AB R3, R18, R3 ;  /* 0x000000031203723e */ /* 0x000fe200000010ff */
[----:B------:R-:W-:Y:S01]  /*13e0*/  FMUL R37, R2, R37 ;  /* 0x0000002502257220 */ /* 0x000fe20000400000 */
[----:B0-----:R-:W-:Y:S01]  /*13f0*/  FADD R42, R42, R45 ;  /* 0x0000002d2a2a7221 */ /* 0x001fe20000000000 */
[----:B------:R-:W0:Y:S01]  /*1400*/  SHFL.BFLY PT, R41, R16, 0x2, 0x1f ;  /* 0x0c401f0010297f89 */ /* 0x000e2200000e0000 */
[----:B-1----:R-:W-:Y:S01]  /*1410*/  FMUL R17, R40, R17 ;  /* 0x0000001128117220 */ /* 0x002fe20000400000 */
[----:B------:R-:W-:-:S02]  /*1420*/  PRMT R18, R3, 0x7610, R18 ;  /* 0x0000761003127816 */ /* 0x000fc40000000012 */
[----:B------:R-:W-:Y:S01]  /*1430*/  BAR.SYNC.DEFER_BLOCKING 0x0 ;  /* 0x0000000000007b1d */ /* 0x000fe20000010000 */
[----:B------:R-:W-:Y:S01]  /*1440*/  PRMT R40, R3, 0x7632, R40 ;  /* 0x0000763203287816 */ /* 0x000fe20000000028 */
[----:B------:R-:W-:-:S05]  /*1450*/  FFMA R42, R39, R37, R42 ;  /* 0x00000025272a7223 */ /* 0x000fca000000002a */
[----:B------:R-:W1:Y:S01]  /*1460*/  SHFL.BFLY PT, R39, R42, 0x2, 0x1f ;  /* 0x0c401f002a277f89 */ /* 0x000e6200000e0000 */
[----:B---3--:R-:W-:Y:S01]  /*1470*/  FADD R2, -R15, R14 ;  /* 0x0000000e0f027221 */ /* 0x008fe20000000100 */
[C---:B------:R-:W-:Y:S01]  /*1480*/  FADD R14, R12.reuse, R12 ;  /* 0x0000000c0c0e7221 */ /* 0x040fe20000000000 */
[----:B------:R-:W-:Y:S01]  /*1490*/  FSETP.NEU.AND P0, PT, R12, RZ, PT ;  /* 0x000000ff0c00720b */ /* 0x000fe20003f0d000 */
[----:B------:R-:W-:Y:S04]  /*14a0*/  STS.U16 [R28], R18 ;  /* 0x000000121c007388 */ /* 0x000fe80000000400 */
[----:B------:R-:W-:Y:S01]  /*14b0*/  STS.U16 [R28+0x804], R40 ;  /* 0x000804281c007388 */ /* 0x000fe20000000400 */
[----:B------:R-:W-:Y:S01]  /*14c0*/  FSETP.GEU.AND P2, PT, |R14|, 1.175494350822287508e-38, PT ;  /* 0x008000000e00780b */ /* 0x000fe20003f4e200 */
[----:B--2---:R-:W-:Y:S01]  /*14d0*/  FADD R38, R38, R19 ;  /* 0x0000001326267221 */ /* 0x004fe20000000000 */
[----:B------:R-:W-:Y:S01]  /*14e0*/  FSEL R37, R17, RZ, P0 ;  /* 0x000000ff11257208 */ /* 0x000fe20000000000 */
[----:B------:R-:W-:Y:S01]  /*14f0*/  FMUL R17, R2, R2 ;  /* 0x0000000202117220 */ /* 0x000fe20000400000 */
[C---:B------:R-:W-:Y:S01]  /*1500*/  FMUL R19, R14.reuse, 0.25 ;  /* 0x3e8000000e137820 */ /* 0x040fe20000400000 */
[----:B------:R-:W-:Y:S01]  /*1510*/  FSETP.GT.AND P0, PT, |R14|, 8.50705917302346158658e+37, PT ;  /* 0x7e8000000e00780b */ /* 0x000fe20003f04200 */
[----:B0-----:R-:W-:Y:S01]  /*1520*/  FADD R41, -R16, R41 ;  /* 0x0000002910297221 */ /* 0x001fe20000000100 */
[----:B------:R-:W-:-:S02]  /*1530*/  FMUL R17, R0, R17 ;  /* 0x0000001100117220 */ /* 0x000fc40000400000 */
[----:B------:R-:W-:Y:S01]  /*1540*/  FSEL R19, R19, R14, P0 ;  /* 0x0000000e13137208 */ /* 0x000fe20000000000 */
[C---:B------:R-:W-:Y:S01]  /*1550*/  FFMA R16, R37.reuse, R41, R16 ;  /* 0x0000002925107223 */ /* 0x040fe20000000010 */
[----:B------:R-:W-:Y:S01]  /*1560*/  FFMA R38, R37, R17, R38 ;  /* 0x0000001125267223 */ /* 0x000fe20000000026 */
[----:B------:R-:W-:Y:S01]  /*1570*/  BAR.SYNC.DEFER_BLOCKING 0x0 ;  /* 0x0000000000007b1d */ /* 0x000fe20000010000 */
[----:B------:R-:W-:Y:S01]  /*1580*/  FMUL R3, R41, R41 ;  /* 0x0000002929037220 */ /* 0x000fe20000400000 */
[----:B------:R-:W-:Y:S01]  /*1590*/  FFMA R15, R2, R37, R15 ;  /* 0x00000025020f7223 */ /* 0x000fe2000000000f */
[----:B------:R-:W-:Y:S01]  /*15a0*/  @!P2 FMUL R19, R19, 16777216 ;  /* 0x4b8000001313a820 */ /* 0x000fe20000400000 */
[----:B-1----:R-:W-:Y:S02]  /*15b0*/  FADD R42, R42, R39 ;  /* 0x000000272a2a7221 */ /* 0x002fe40000000000 */
[----:B------:R-:W0:Y:S01]  /*15c0*/  SHFL.BFLY PT, R39, R16, 0x1, 0x1f ;  /* 0x0c201f0010277f89 */ /* 0x000e2200000e0000 */
[----:B------:R-:W-:-:S03]  /*15d0*/  FMUL R0, R0, R3 ;  /* 0x0000000300007220 */ /* 0x000fc60000400000 */
[----:B------:R-:W1:Y:S01]  /*15e0*/  SHFL.BFLY PT, R2, R15, 0x1, 0x1f ;  /* 0x0c201f000f027f89 */ /* 0x000e6200000e0000 */
[----:B------:R-:W2:Y:S03]  /*15f0*/  MUFU.RCP R19, R19 ;  /* 0x0000001300137308 */ /* 0x000ea60000001000 */
[----:B------:R-:W3:Y:S04]  /*1600*/  SHFL.BFLY PT, R3, R38, 0x1, 0x1f ;  /* 0x0c201f0026037f89 */ /* 0x000ee800000e0000 */
[----:B------:R-:W4:Y:S01]  /*1610*/  LDS R17, [R27] ;  /* 0x000000001b117984 */ /* 0x000f220000000800 */
[----:B------:R-:W-:Y:S01]  /*1620*/  FFMA R42, R37, R0, R42 ;  /* 0x00000000252a7223 */ /* 0x000fe2000000002a */
[----:B------:R-:W-:-:S05]  /*1630*/  FSEL R0, R13, R12, P0 ;  /* 0x0000000c0d007208 */ /* 0x000fca0000000000 */
[----:B------:R-:W-:Y:S01]  /*1640*/  @!P2 FMUL R0, R0, 16777216 ;  /* 0x4b8000000000a820 */ /* 0x000fe20000400000 */
[----:B------:R-:W-:-:S03]  /*1650*/  FSETP.NEU.AND P0, PT, R14, RZ, PT ;  /* 0x000000ff0e00720b */ /* 0x000fc60003f0d000 */
[----:B--2---:R-:W-:Y:S01]  /*1660*/  FMUL R0, R19, R0 ;  /* 0x0000000013007220 */ /* 0x004fe20000400000 */
[----:B0-----:R-:W-:Y:S01]  /*1670*/  FADD R39, -R16, R39 ;  /* 0x0000002710277221 */ /* 0x001fe20000000100 */
[----:B-1----:R-:W-:Y:S01]  /*1680*/  FADD R2, -R15, R2 ;  /* 0x000000020f027221 */ /* 0x002fe20000000100 */
[----:B---3--:R-:W-:Y:S02]  /*1690*/  FADD R38, R38, R3 ;  /* 0x0000000326267221 */ /* 0x008fe40000000000 */
[----:B------:R-:W-:Y:S01]  /*16a0*/  FSEL R19, R0, RZ, P0 ;  /* 0x000000ff00137208 */ /* 0x000fe20000000000 */
[----:B------:R-:W-:Y:S01]  /*16b0*/  FMUL R3, R39, R39 ;  /* 0x0000002727037220 */ /* 0x000fe20000400000 */
[----:B------:R-:W0:Y:S01]  /*16c0*/  SHFL.BFLY PT, R37, R42, 0x1, 0x1f ;  /* 0x0c201f002a257f89 */ /* 0x000e2200000e0000 */
[C---:B------:R-:W-:Y:S02]  /*16d0*/  FMUL R13, R2.reuse, R2 ;  /* 0x00000002020d7220 */ /* 0x040fe40000400000 */
[----:B------:R-:W-:Y:S01]  /*16e0*/  FFMA R0, R2, R19, R15 ;  /* 0x0000001302007223 */ /* 0x000fe2000000000f */
[----:B------:R-:W-:Y:S01]  /*16f0*/  FMUL R15, R12, R3 ;  /* 0x000000030c0f7220 */ /* 0x000fe20000400000 */
[----:B------:R-:W-:Y:S01]  /*1700*/  IMAD.WIDE R2, R36, R23, c[0x0][0x1a0] ;  /* 0x0000680024027625 */ /* 0x000fe200078e0217 */
[----:B------:R-:W-:Y:S01]  /*1710*/  FMUL R13, R12, R13 ;  /* 0x0000000d0c0d7220 */ /* 0x000fe20000400000 */
[----:B------:R-:W-:-:S03]  /*1720*/  LOP3.LUT P3, RZ, R21, 0x1f, RZ, 0xc0, !PT ;  /* 0x0000001f15ff7812 */ /* 0x000fc6000786c0ff */
[----:B----4-:R-:W-:Y:S01]  /*1730*/  @!P1 STG.E [R2.64], R17 ;  /* 0x0000001102009986 */ /* 0x010fe2000c101904 */
[C---:B------:R-:W-:Y:S01]  /*1740*/  FFMA R38, R19.reuse, R13, R38 ;  /* 0x0000000d13267223 */ /* 0x040fe20000000026 */
[----:B0-----:R-:W-:Y:S01]  /*1750*/  FADD R42, R42, R37 ;  /* 0x000000252a2a7221 */ /* 0x001fe20000000000 */
[----:B------:R-:W-:Y:S01]  /*1760*/  SHF.R.U32.HI R13, RZ, 0x3, R21 ;  /* 0x00000003ff0d7819 */ /* 0x000fe20000011615 */
[C---:B------:R-:W-:Y:S01]  /*1770*/  FFMA R16, R19.reuse, R39, R16 ;  /* 0x0000002713107223 */ /* 0x040fe20000000010 */
[----:B------:R-:W-:Y:S01]  /*1780*/  BAR.SYNC.DEFER_BLOCKING 0x0 ;  /* 0x0000000000007b1d */ /* 0x000fe20000010000 */
[----:B------:R-:W-:Y:S01]  /*1790*/  FFMA R42, R19, R15, R42 ;  /* 0x0000000f132a7223 */ /* 0x000fe2000000002a */
[----:B------:R-:W-:Y:S02]  /*17a0*/  LOP3.LUT R13, R13, 0x7c, RZ, 0xc0, !PT ;  /* 0x0000007c0d0d7812 */ /* 0x000fe400078ec0ff */
[----:B------:R-:W-:-:S03]  /*17b0*/  ISETP.GE.AND P2, PT, R21, 0x40, PT ;  /* 0x000000401500780c */ /* 0x000fc60003f46270 */
[----:B------:R-:W-:Y:S04]  /*17c0*/  @!P3 STS [R13+0x200], R14 ;  /* 0x0002000e0d00b388 */ /* 0x000fe80000000800 */
[----:B------:R-:W-:Y:S04]  /*17d0*/  @!P3 STS [R13+0x280], R14 ;  /* 0x0002800e0d00b388 */ /* 0x000fe80000000800 */
[----:B------:R-:W-:Y:S04]  /*17e0*/  @!P3 STS [R13], R0 ;  /* 0x000000000d00b388 */ /* 0x000fe80000000800 */
[----:B------:R-:W-:Y:S04]  /*17f0*/  @!P3 STS [R13+0x80], R16 ;  /* 0x000080100d00b388 */ /* 0x000fe80000000800 */
[----:B------:R-:W-:Y:S04]  /*1800*/  @!P3 STS [R13+0x100], R38 ;  /* 0x000100260d00b388 */ /* 0x000fe80000000800 */
[----:B------:R-:W-:Y:S04]  /*1810*/  @!P3 STS [R13+0x180], R42 ;  /* 0x0001802a0d00b388 */ /* 0x000fe80000000800 */
[----:B------:R-:W-:Y:S06]  /*1820*/  BAR.SYNC.DEFER_BLOCKING 0x0 ;  /* 0x0000000000007b1d */ /* 0x000fec0000010000 */
[----:B------:R-:W0:Y:S04]  /*1830*/  @!P2 LDS R34, [R21.X4+0x200] ;  /* 0x000200001522a984 */ /* 0x000e280000004800 */
[----:B------:R-:W1:Y:S04]  /*1840*/  @!P2 LDS R31, [R21.X4] ;  /* 0x00000000151fa984 */ /* 0x000e680000004800 */
[----:B------:R-:W-:Y:S04]  /*1850*/  @!P2 LDS R35, [R21.X4+0x100] ;  /* 0x000100001523a984 */ /* 0x000fe80000004800 */
[----:B0-----:R-:W0:Y:S04]  /*1860*/  SHFL.BFLY PT, R15, R34, 0x10, 0x1f ;  /* 0x0e001f00220f7f89 */ /* 0x001e2800000e0000 */
[----:B-1----:R-:W-:Y:S01]  /*1870*/  SHFL.BFLY PT, R12, R31, 0x10, 0x1f ;  /* 0x0e001f001f0c7f89 */ /* 0x002fe200000e0000 */
[----:B0-----:R-:W-:-:S05]  /*1880*/  FADD R18, R34, R15 ;  /* 0x0000000f22127221 */ /* 0x001fca0000000000 */
[C---:B------:R-:W-:Y:S01]  /*1890*/  FSETP.GEU.AND P5, PT, |R18|.reuse, 1.175494350822287508e-38, PT ;  /* 0x008000001200780b */ /* 0x040fe20003fae200 */
[C---:B------:R-:W-:Y:S01]  /*18a0*/  FMUL R17, R18.reuse, 0.25 ;  /* 0x3e80000012117820 */ /* 0x040fe20000400000 */
[----:B------:R-:W-:Y:S01]  /*18b0*/  FSETP.GT.AND P0, PT, |R18|, 8.50705917302346158658e+37, PT ;  /* 0x7e8000001200780b */ /* 0x000fe20003f04200 */
[----:B------:R-:W0:Y:S03]  /*18c0*/  SHFL.BFLY PT, R19, R18, 0x8, 0x1f ;  /* 0x0d001f0012137f89 */ /* 0x000e2600000e0000 */
[----:B------:R-:W-:-:S07]  /*18d0*/  FSEL R17, R17, R18, P0 ;  /* 0x0000001211117208 */ /* 0x000fce0000000000 */
[----:B------:R-:W-:-:S04]  /*18e0*/  @!P5 FMUL R17, R17, 16777216 ;  /* 0x4b8000001111d820 */ /* 0x000fc80000400000 */
[----:B------:R-:W1:Y:S01]  /*18f0*/  MUFU.RCP R16, R17 ;  /* 0x0000001100107308 */ /* 0x000e620000001000 */
[----:B------:R-:W2:Y:S01]  /*1900*/  SHFL.BFLY PT, R14, R35, 0x10, 0x1f ;  /* 0x0e001f00230e7f89 */ /* 0x000ea200000e0000 */
[----:B------:R-:W-:-:S04]  /*1910*/  @P0 FMUL R15, R15, 0.25 ;  /* 0x3e8000000f0f0820 */ /* 0x000fc80000400000 */
[----:B------:R-:W-:Y:S01]  /*1920*/  @!P5 FMUL R15, R15, 16777216 ;  /* 0x4b8000000f0fd820 */ /* 0x000fe20000400000 */
[C---:B0-----:R-:W-:Y:S01]  /*1930*/  FADD R0, R18.reuse, R19 ;  /* 0x0000001312007221 */ /* 0x041fe20000000000 */
[----:B------:R-:W-:-:S04]  /*1940*/  FSETP.NEU.AND P5, PT, R18, RZ, PT ;  /* 0x000000ff1200720b */ /* 0x000fc80003fad000 */
[----:B------:R-:W-:Y:S01]  /*1950*/  FSETP.GEU.AND P6, PT, |R0|, 1.175494350822287508e-38, PT ;  /* 0x008000000000780b */ /* 0x000fe20003fce200 */
[----:B-1----:R-:W-:Y:S01]  /*1960*/  FMUL R16, R16, R15 ;  /* 0x0000000f10107220 */ /* 0x002fe20000400000 */
[C---:B------:R-:W-:Y:S01]  /*1970*/  FMUL R37, R0.reuse, 0.25 ;  /* 0x3e80000000257820 */ /* 0x040fe20000400000 */
[----:B------:R-:W-:Y:S01]  /*1980*/  FSETP.GT.AND P0, PT, |R0|, 8.50705917302346158658e+37, PT ;  /* 0x7e8000000000780b */ /* 0x000fe20003f04200 */
[----:B------:R-:W-:Y:S01]  /*1990*/  FADD R12, -R31, R12 ;  /* 0x0000000c1f0c7221 */ /* 0x000fe20000000100 */
[----:B------:R-:W0:Y:S01]  /*19a0*/  SHFL.BFLY PT, R15, R0, 0x4, 0x1f ;  /* 0x0c801f00000f7f89 */ /* 0x000e2200000e0000 */
[----:B------:R-:W-:Y:S02]  /*19b0*/  FSEL R16, R16, RZ, P5 ;  /* 0x000000ff10107208 */ /* 0x000fe40002800000 */
[----:B------:R-:W-:Y:S01]  /*19c0*/  FSEL R37, R37, R0, P0 ;  /* 0x0000000025257208 */ /* 0x000fe20000000000 */
[C---:B------:R-:W-:Y:S02]  /*19d0*/  FMUL R17, R12.reuse, R12 ;  /* 0x0000000c0c117220 */ /* 0x040fe40000400000 */
[----:B------:R-:W-:Y:S01]  /*19e0*/  FFMA R31, R12, R16, R31 ;  /* 0x000000100c1f7223 */ /* 0x000fe2000000001f */
[----:B--2---:R-:W-:Y:S01]  /*19f0*/  FADD R35, R35, R14 ;  /* 0x0000000e23237221 */ /* 0x004fe20000000000 */
[----:B------:R-:W-:Y:S01]  /*1a00*/  @!P6 FMUL R37, R37, 16777216 ;  /* 0x4b8000002525e820 */ /* 0x000fe20000400000 */
[----:B------:R-:W-:-:S02]  /*1a10*/  FMUL R17, R34, R17 ;  /* 0x0000001122117220 */ /* 0x000fc40000400000 */
[----:B------:R-:W1:Y:S01]  /*1a20*/  SHFL.BFLY PT, R14, R31, 0x8, 0x1f ;  /* 0x0d001f001f0e7f89 */ /* 0x000e6200000e0000 */
[----:B------:R-:W2:Y:S01]  /*1a30*/  MUFU.RCP R34, R37 ;  /* 0x0000002500227308 */ /* 0x000ea20000001000 */
[----:B------:R-:W-:Y:S01]  /*1a40*/  FFMA R35, R16, R17, R35 ;  /* 0x0000001110237223 */ /* 0x000fe20000000023 */
[----:B------:R-:W-:-:S04]  /*1a50*/  @P0 FMUL R19, R19, 0.25 ;  /* 0x3e80000013130820 */ /* 0x000fc80000400000 */
[----:B------:R-:W3:Y:S01]  /*1a60*/  SHFL.BFLY PT, R16, R35, 0x8, 0x1f ;  /* 0x0d001f0023107f89 */ /* 0x000ee200000e0000 */
[----:B------:R-:W-:Y:S01]  /*1a70*/  @!P6 FMUL R19, R19, 16777216 ;  /* 0x4b8000001313e820 */ /* 0x000fe20000400000 */
[C---:B0-----:R-:W-:Y:S01]  /*1a80*/  FADD R12, R0.reuse, R15 ;  /* 0x0000000f000c7221 */ /* 0x041fe20000000000 */
[----:B------:R-:W-:Y:S02]  /*1a90*/  FSETP.NEU.AND P5, PT, R0, RZ, PT ;  /* 0x000000ff0000720b */ /* 0x000fe40003fad000 */
[----:B--2---:R-:W-:Y:S02]  /*1aa0*/  FMUL R34, R34, R19 ;  /* 0x0000001322227220 */ /* 0x004fe40000400000 */
[C---:B------:R-:W-:Y:S01]  /*1ab0*/  FSETP.GEU.AND P6, PT, |R12|.reuse, 1.175494350822287508e-38, PT ;  /* 0x008000000c00780b */ /* 0x040fe20003fce200 */
[C---:B------:R-:W-:Y:S01]  /*1ac0*/  FMUL R19, R12.reuse, 0.25 ;  /* 0x3e8000000c137820 */ /* 0x040fe20000400000 */
[----:B------:R-:W-:Y:S01]  /*1ad0*/  FSETP.GT.AND P0, PT, |R12|, 8.50705917302346158658e+37, PT ;  /* 0x7e8000000c00780b */ /* 0x000fe20003f04200 */
[----:B------:R-:W0:Y:S01]  /*1ae0*/  SHFL.BFLY PT, R17, R12, 0x2, 0x1f ;  /* 0x0c401f000c117f89 */ /* 0x000e2200000e0000 */
[----:B------:R-:W-:Y:S01]  /*1af0*/  FSEL R34, R34, RZ, P5 ;  /* 0x000000ff22227208 */ /* 0x000fe20002800000 */
[----:B-1----:R-:W-:Y:S01]  /*1b00*/  FADD R14, -R31, R14 ;  /* 0x0000000e1f0e7221 */ /* 0x002fe20000000100 */
[----:B------:R-:W-:-:S03]  /*1b10*/  FSEL R37, R19, R12, P0 ;  /* 0x0000000c13257208 */ /* 0x000fc60000000000 */
[C---:B------:R-:W-:Y:S01]  /*1b20*/  FMUL R19, R14.reuse, R14 ;  /* 0x0000000e0e137220 */ /* 0x040fe20000400000 */
[----:B------:R-:W-:Y:S01]  /*1b30*/  FFMA R31, R14, R34, R31 ;  /* 0x000000220e1f7223 */ /* 0x000fe2000000001f */
[----:B---3--:R-:W-:Y:S02]  /*1b40*/  FADD R35, R35, R16 ;  /* 0x0000001023237221 */ /* 0x008fe40000000000 */
[----:B------:R-:W-:Y:S01]  /*1b50*/  FMUL R19, R18, R19 ;  /* 0x0000001312137220 */ /* 0x000fe20000400000 */
[----:B------:R-:W-:Y:S01]  /*1b60*/  @!P6 FMUL R37, R37, 16777216 ;  /* 0x4b8000002525e820 */ /* 0x000fe20000400000 */
[----:B------:R-:W1:Y:S02]  /*1b70*/  SHFL.BFLY PT, R16, R31, 0x4, 0x1f ;  /* 0x0c801f001f107f89 */ /* 0x000e6400000e0000 */
[----:B------:R-:W-:Y:S02]  /*1b80*/  FFMA R19, R34, R19, R35 ;  /* 0x0000001322137223 */ /* 0x000fe40000000023 */
[----:B------:R-:W2:Y:S01]  /*1b90*/  MUFU.RCP R34, R37 ;  /* 0x0000002500227308 */ /* 0x000ea20000001000 */
[----:B------:R-:W-:-:S02]  /*1ba0*/  @P0 FMUL R15, R15, 0.25 ;  /* 0x3e8000000f0f0820 */ /* 0x000fc40000400000 */
[----:B------:R-:W3:Y:S02]  /*1bb0*/  SHFL.BFLY PT, R18, R19, 0x4, 0x1f ;  /* 0x0c801f0013127f89 */ /* 0x000ee400000e0000 */
[----:B------:R-:W-:Y:S01]  /*1bc0*/  @!P6 FMUL R15, R15, 16777216 ;  /* 0x4b8000000f0fe820 */ /* 0x000fe20000400000 */
[C---:B0-----:R-:W-:Y:S01]  /*1bd0*/  FADD R14, R12.reuse, R17 ;  /* 0x000000110c0e7221 */ /* 0x041fe20000000000 */
[----:B------:R-:W-:-:S04]  /*1be0*/  FSETP.NEU.AND P5, PT, R12, RZ, PT ;  /* 0x000000ff0c00720b */ /* 0x000fc80003fad000 */
[----:B------:R-:W-:Y:S01]  /*1bf0*/  FSETP.GEU.AND P6, PT, |R14|, 1.175494350822287508e-38, PT ;  /* 0x008000000e00780b */ /* 0x000fe20003fce200 */
[----:B--2---:R-:W-:Y:S01]  /*1c00*/  FMUL R34, R34, R15 ;  /* 0x0000000f22227220 */ /* 0x004fe20000400000 */
[C---:B------:R-:W-:Y:S01]  /*1c10*/  FMUL R15, R14.reuse, 0.25 ;  /* 0x3e8000000e0f7820 */ /* 0x040fe20000400000 */
[----:B------:R-:W-:Y:S01]  /*1c20*/  FSETP.GT.AND P0, PT, |R14|, 8.50705917302346158658e+37, PT ;  /* 0x7e8000000e00780b */ /* 0x000fe20003f04200 */
[----:B-1----:R-:W-:Y:S02]  /*1c30*/  FADD R16, -R31, R16 ;  /* 0x000000101f107221 */ /* 0x002fe40000000100 */
[----:B------:R-:W-:Y:S02]  /*1c40*/  FSEL R34, R34, RZ, P5 ;  /* 0x000000ff22227208 */ /* 0x000fe40002800000 */
[----:B------:R-:W-:Y:S01]  /*1c50*/  FSEL R35, R15, R14, P0 ;  /* 0x0000000e0f237208 */ /* 0x000fe20000000000 */
[C---:B------:R-:W-:Y:S02]  /*1c60*/  FMUL R15, R16.reuse, R16 ;  /* 0x00000010100f7220 */ /* 0x040fe40000400000 */
[----:B------:R-:W-:Y:S01]  /*1c70*/  FFMA R16, R16, R34, R31 ;  /* 0x0000002210107223 */ /* 0x000fe2000000001f */
[----:B------:R-:W0:Y:S01]  /*1c80*/  SHFL.BFLY PT, R37, R14, 0x1, 0x1f ;  /* 0x0c201f000e257f89 */ /* 0x000e2200000e0000 */
[----:B------:R-:W-:Y:S01]  /*1c90*/  @!P6 FMUL R35, R35, 16777216 ;  /* 0x4b8000002323e820 */ /* 0x000fe20000400000 */
[----:B---3--:R-:W-:Y:S01]  /*1ca0*/  FADD R19, R19, R18 ;  /* 0x0000001213137221 */ /* 0x008fe20000000000 */
[----:B------:R-:W-:Y:S01]  /*1cb0*/  FMUL R15, R0, R15 ;  /* 0x0000000f000f7220 */ /* 0x000fe20000400000 */
[----:B------:R-:W1:Y:S01]  /*1cc0*/  SHFL.BFLY PT, R31, R16, 0x2, 0x1f ;  /* 0x0c401f00101f7f89 */ /* 0x000e6200000e0000 */
[----:B------:R-:W2:Y:S02]  /*1cd0*/  MUFU.RCP R18, R35 ;  /* 0x0000002300127308 */ /* 0x000ea40000001000 */
[----:B------:R-:W-:Y:S01]  /*1ce0*/  FFMA R15, R34, R15, R19 ;  /* 0x0000000f220f7223 */ /* 0x000fe20000000013 */
[----:B------:R-:W-:-:S04]  /*1cf0*/  @P0 FMUL R17, R17, 0.25 ;  /* 0x3e80000011110820 */ /* 0x000fc80000400000 */
[----:B------:R-:W3:Y:S01]  /*1d00*/  SHFL.BFLY PT, R0, R15, 0x2, 0x1f ;  /* 0x0c401f000f007f89 */ /* 0x000ee200000e0000 */
[----:B------:R-:W-:Y:S01]  /*1d10*/  @!P6 FMUL R17, R17, 16777216 ;  /* 0x4b8000001111e820 */ /* 0x000fe20000400000 */
[----:B------:R-:W-:-:S03]  /*1d20*/  FSETP.NEU.AND P0, PT, R14, RZ, PT ;  /* 0x000000ff0e00720b */ /* 0x000fc60003f0d000 */
[----:B--2---:R-:W-:Y:S01]  /*1d30*/  FMUL R18, R18, R17 ;  /* 0x0000001112127220 */ /* 0x004fe20000400000 */
[----:B0-----:R-:W-:-:S04]  /*1d40*/  FADD R34, R14, R37 ;  /* 0x000000250e227221 */ /* 0x001fc80000000000 */
[----:B------:R-:W-:Y:S01]  /*1d50*/  FSEL R18, R18, RZ, P0 ;  /* 0x000000ff12127208 */ /* 0x000fe20000000000 */
[----:B-1----:R-:W-:Y:S01]  /*1d60*/  FADD R31, -R16, R31 ;  /* 0x0000001f101f7221 */ /* 0x002fe20000000100 */
[C---:B------:R-:W-:Y:S01]  /*1d70*/  FSETP.GEU.AND P5, PT, |R34|.reuse, 1.175494350822287508e-38, PT ;  /* 0x008000002200780b */ /* 0x040fe20003fae200 */
[C---:B------:R-:W-:Y:S01]  /*1d80*/  FMUL R19, R34.reuse, 0.25 ;  /* 0x3e80000022137820 */ /* 0x040fe20000400000 */
[----:B------:R-:W-:Y:S01]  /*1d90*/  FSETP.GT.AND P0, PT, |R34|, 8.50705917302346158658e+37, PT ;  /* 0x7e8000002200780b */ /* 0x000fe20003f04200 */
[C---:B------:R-:W-:Y:S01]  /*1da0*/  FMUL R17, R31.reuse, R31 ;  /* 0x0000001f1f117220 */ /* 0x040fe20000400000 */
[----:B------:R-:W-:Y:S02]  /*1db0*/  FFMA R16, R31, R18, R16 ;  /* 0x000000121f107223 */ /* 0x000fe40000000010 */
[----:B------:R-:W-:Y:S01]  /*1dc0*/  FSEL R31, R19, R34, P0 ;  /* 0x00000022131f7208 */ /* 0x000fe20000000000 */
[----:B---3--:R-:W-:Y:S01]  /*1dd0*/  FADD R15, R15, R0 ;  /* 0x000000000f0f7221 */ /* 0x008fe20000000000 */
[----:B------:R-:W-:Y:S01]  /*1de0*/  FMUL R17, R12, R17 ;  /* 0x000000110c117220 */ /* 0x000fe20000400000 */
[----:B------:R-:W0:Y:S03]  /*1df0*/  SHFL.BFLY PT, R19, R16, 0x1, 0x1f ;  /* 0x0c201f0010137f89 */ /* 0x000e2600000e0000 */
[----:B------:R-:W-:Y:S01]  /*1e00*/  FFMA R15, R18, R17, R15 ;  /* 0x00000011120f7223 */ /* 0x000fe2000000000f */
[----:B------:R-:W-:-:S04]  /*1e10*/  @!P5 FMUL R31, R31, 16777216 ;  /* 0x4b8000001f1fd820 */ /* 0x000fc80000400000 */
[----:B------:R-:W1:Y:S01]  /*1e20*/  SHFL.BFLY PT, R0, R15, 0x1, 0x1f ;  /* 0x0c201f000f007f89 */ /* 0x000e6200000e0000 */
[----:B------:R-:W2:Y:S01]  /*1e30*/  MUFU.RCP R12, R31 ;  /* 0x0000001f000c7308 */ /* 0x000ea20000001000 */
[----:B------:R-:W-:-:S04]  /*1e40*/  @P0 FMUL R37, R37, 0.25 ;  /* 0x3e80000025250820 */ /* 0x000fc80000400000 */
[----:B------:R-:W-:Y:S01]  /*1e50*/  @!P5 FMUL R37, R37, 16777216 ;  /* 0x4b8000002525d820 */ /* 0x000fe20000400000 */
[----:B------:R-:W-:Y:S02]  /*1e60*/  FSETP.NEU.AND P5, PT, R34, RZ, PT ;  /* 0x000000ff2200720b */ /* 0x000fe40003fad000 */
[----:B------:R-:W-:Y:S01]  /*1e70*/  ISETP.LT.AND P0, PT, R21, 0x40, !P3 ;  /* 0x000000401500780c */ /* 0x000fe20005f01270 */
[----:B0-----:R-:W-:Y:S01]  /*1e80*/  FADD R19, -R16, R19 ;  /* 0x0000001310137221 */ /* 0x001fe20000000100 */
[----:B--2---:R-:W-:-:S03]  /*1e90*/  FMUL R12, R12, R37 ;  /* 0x000000250c0c7220 */ /* 0x004fc60000400000 */
[----:B------:R-:W-:Y:S02]  /*1ea0*/  FMUL R35, R19, R19 ;  /* 0x0000001313237220 */ /* 0x000fe40000400000 */
[----:B------:R-:W-:Y:S01]  /*1eb0*/  FSEL R12, R12, RZ, P5 ;  /* 0x000000ff0c0c7208 */ /* 0x000fe20002800000 */
[----:B-1----:R-:W-:Y:S01]  /*1ec0*/  FADD R17, R15, R0 ;  /* 0x000000000f117221 */ /* 0x002fe20000000000 */
[----:B------:R-:W-:-:S03]  /*1ed0*/  FMUL R35, R14, R35 ;  /* 0x000000230e237220 */ /* 0x000fc60000400000 */
[----:B------:R-:W-:Y:S01]  /*1ee0*/  FFMA R16, R19, R12, R16 ;  /* 0x0000000c13107223 */ /* 0x000fe20000000010 */
[----:B------:R-:W-:Y:S01]  /*1ef0*/  FFMA R14, R12, R35, R17 ;  /* 0x000000230c0e7223 */ /* 0x000fe20000000011 */
[----:B------:R0:W-:Y:S04]  /*1f00*/  @P0 STS [R21.X4+0x200], R34 ;  /* 0x0002002215000388 */ /* 0x0001e80000004800 */
[----:B------:R-:W-:Y:S04]  /*1f10*/  @P0 STS [R21.X4], R16 ;  /* 0x0000001015000388 */ /* 0x000fe80000004800 */
[----:B------:R-:W-:Y:S04]  /*1f20*/  @P0 STS [R21.X4+0x100], R14 ;  /* 0x0001000e15000388 */ /* 0x000fe80000004800 */
[----:B------:R-:W-:Y:S01]  /*1f30*/  BAR.SYNC.DEFER_BLOCKING 0x0 ;  /* 0x0000000000007b1d */ /* 0x000fe20000010000 */
[----:B------:R-:W-:-:S06]  /*1f40*/  IMAD.MOV.U32 R18, RZ, RZ, RZ ;  /* 0x000000ffff127224 */ /* 0x000fcc00078e00ff */
[----:B------:R-:W2:Y:S04]  /*1f50*/  @!P1 LDG.E.EF R18, [R8.64] ;  /* 0x0000000408129981 */ /* 0x000ea8000c0e1900 */
[----:B------:R-:W-:Y:S04]  /*1f60*/  LDS R12, [RZ] ;  /* 0x00000000ff0c7984 */ /* 0x000fe80000000800 */
[----:B------:R-:W-:Y:S04]  /*1f70*/  LDS R0, [0x80] ;  /* 0x00008000ff007984 */ /* 0x000fe80000000800 */
[----:B------:R-:W1:Y:S04]  /*1f80*/  LDS R15, [0x100] ;  /* 0x00010000ff0f7984 */ /* 0x000e680000000800 */
[----:B------:R-:W3:Y:S01]  /*1f90*/  LDS R16, [0x180] ;  /* 0x00018000ff107984 */ /* 0x000ee20000000800 */
[----:B------:R-:W-:Y:S01]  /*1fa0*/  LOP3.LUT R33, R33, 0x7fe, RZ, 0xc0, !PT ;  /* 0x000007fe21217812 */ /* 0x000fe200078ec0ff */
[----:B------:R-:W-:-:S02]  /*1fb0*/  IMAD R29, R32, 0x2, R29 ;  /* 0x00000002201d7824 */ /* 0x000fc400078e021d */
[----:B------:R-:W-:Y:S02]  /*1fc0*/  BAR.SYNC.DEFER_BLOCKING 0x0 ;  /* 0x0000000000007b1d */ /* 0x000fe40000010000 */
[----:B------:R-:W-:Y:S01]  /*1fd0*/  IMAD R32, R32, 0x2, R33 ;  /* 0x0000000220207824 */ /* 0x000fe200078e0221 */
[----:B--2---:R-:W-:-:S03]  /*1fe0*/  PRMT R35, R18, 0x7632, R35 ;  /* 0x0000763212237816 */ /* 0x004fc60000000023 */
[----:B------:R-:W-:Y:S04]  /*1ff0*/  STS.U16 [R29], R18 ;  /* 0x000000121d007388 */ /* 0x000fe80000000400 */
[----:B------:R-:W-:Y:S04]  /*2000*/  STS.U16 [R32+0x4], R35 ;  /* 0x0000042320007388 */ /* 0x000fe80000000400 */
[----:B------:R-:W-:Y:S06]  /*2010*/  BAR.SYNC.DEFER_BLOCKING 0x0 ;  /* 0x0000000000007b1d */ /* 0x000fec0000010000 */
[----:B------:R-:W2:Y:S04]  /*2020*/  LDG.E.EL.U16 R17, [R4.64+0x6000] ;  /* 0x0060000404117981 */ /* 0x000ea8000c2e1500 */
[----:B------:R-:W4:Y:S04]  /*2030*/  LDG.E.EL.U16 R33, [R4.64+0x4800] ;  /* 0x0048000404217981 */ /* 0x000f28000c2e1500 */
[----:B------:R-:W5:Y:S04]  /*2040*/  LDG.E.EL R19, [R6.64+0xc000] ;  /* 0x00c0000406137981 */ /* 0x000f68000c2e1900 */
[----:B------:R-:W5:Y:S01]  /*2050*/  LDG.E.EL R31, [R6.64+0x9000] ;  /* 0x00900004061f7981 */ /* 0x000f62000c2e1900 */
[----:B------:R-:W-:-:S05]  /*2060*/  IMAD R30, R30, 0x2, R30 ;  /* 0x000000021e1e7824 */ /* 0x000fca00078e021e */
[----:B------:R-:W-:Y:S04]  /*2070*/  LDS.U16 R8, [R30] ;  /* 0x000000001e087984 */ /* 0x000fe80000000400 */
[----:B------:R-:W3:Y:S01]  /*2080*/  LDS.U16 R9, [R30+0x2] ;  /* 0x000002001e097984 */ /* 0x000ee20000000400 */
[----:B0-----:R-:W-:-:S04]  /*2090*/  IMAD.MOV.U32 R34, RZ, RZ, 0x39aaaaab ;  /* 0x39aaaaabff227424 */ /* 0x001fc800078e00ff */
[-C--:B-1----:R-:W-:Y:S01]  /*20a0*/  FFMA R14, R15, R34.reuse, 9.9999999747524270788e-07 ;  /* 0x358637bd0f0e7423 */ /* 0x082fe20000000022 */
[----:B---3--:R-:W-:Y:S01]  /*20b0*/  FFMA R15, R16, R34, 9.9999999747524270788e-07 ;  /* 0x358637bd100f7423 */ /* 0x008fe20000000022 */
[----:B------:R-:W-:Y:S06]  /*20c0*/  BAR.SYNC.DEFER_BLOCKING 0x0 ;  /* 0x0000000000007b1d */ /* 0x000fec0000010000 */
[----:B------:R-:W0:Y:S08]  /*20d0*/  MUFU.RSQ R14, R14 ;  /* 0x0000000e000e7308 */ /* 0x000e300000001400 */
[----:B------:R-:W1:Y:S01]  /*20e0*/  MUFU.RSQ R15, R15 ;  /* 0x0000000f000f7308 */ /* 0x000e620000001400 */
[----:B------:R-:W-:-:S04]  /*20f0*/  PRMT R8, R8, 0x5410, R9 ;  /* 0x0000541008087816 */ /* 0x000fc80000000009 */
[----:B------:R-:W-:-:S05]  /*2100*/  PRMT R9, R8, 0x7632, R9 ;  /* 0x0000763208097816 */ /* 0x000fca0000000009 */
[----:B------:R-:W-:Y:S02]  /*2110*/  IMAD.U32 R9, R9, 0x10000, RZ ;  /* 0x0001000009097824 */ /* 0x000fe400078e00ff */
[----:B--2---:R-:W-:Y:S02]  /*2120*/  IMAD.U32 R16, R17, 0x10000, RZ ;  /* 0x0001000011107824 */ /* 0x004fe400078e00ff */
[----:B------:R-:W-:Y:S02]  /*2130*/  IMAD.U32 R17, R8, 0x10000, RZ ;  /* 0x0001000008117824 */ /* 0x000fe400078e00ff */
[----:B----4-:R-:W-:Y:S02]  /*2140*/  IMAD.U32 R8, R33, 0x10000, RZ ;  /* 0x0001000021087824 */ /* 0x010fe400078e00ff */
[----:B------:R-:W-:Y:S01]  /*2150*/  FADD R17, -R12, R17 ;  /* 0x000000110c117221 */ /* 0x000fe20000000100 */
[----:B-----5:R-:W-:Y:S01]  /*2160*/  FADD R19, R19, R16 ;  /* 0x0000001013137221 */ /* 0x020fe20000000000 */
[----:B------:R-:W-:-:S02]  /*2170*/  FADD R16, -R0, R9 ;  /* 0x0000000900107221 */ /* 0x000fc40000000100 */
[----:B0-----:R-:W-:Y:S01]  /*2180*/  FMUL R17, R14, R17 ;  /* 0x000000110e117220 */ /* 0x001fe20000400000 */
[----:B------:R-:W-:Y:S01]  /*2190*/  FADD R18, R31, R8 ;  /* 0x000000081f127221 */ /* 0x000fe20000000000 */
[----:B------:R-:W-:Y:S01]  /*21a0*/  FADD R19, R19, 1 ;  /* 0x3f80000013137421 */ /* 0x000fe20000000000 */
[----:B-1----:R-:W-:-:S03]  /*21b0*/  FMUL R8, R15, R16 ;  /* 0x000000100f087220 */ /* 0x002fc60000400000 */
[-CC-:B------:R-:W-:Y:S01]  /*21c0*/  FFMA R16, R17, R19.reuse, R18.reuse ;  /* 0x0000001311107223 */ /* 0x180fe20000000012 */
[----:B------:R-:W-:-:S05]  /*21d0*/  FFMA R17, R8, R19, R18 ;  /* 0x0000001308117223 */ /* 0x000fca0000000012 */
[----:B------:R-:W-:-:S04]  /*21e0*/  F2FP.BF16.PACK_AB R8, R17, R16 ;  /* 0x000000101108723e */ /* 0x000fc800000010ff */
[C---:B------:R-:W-:Y:S02]  /*21f0*/  PRMT R9, R8.reuse, 0x7610, R9 ;  /* 0x0000761008097816 */ /* 0x040fe40000000009 */
[----:B------:R-:W-:-:S03]  /*2200*/  PRMT R31, R8, 0x7632, R31 ;  /* 0x00007632081f7816 */ /* 0x000fc6000000001f */
[----:B------:R0:W-:Y:S04]  /*2210*/  STS.U16 [R28], R9 ;  /* 0x000000091c007388 */ /* 0x0001e80000000400 */
[----:B------:R-:W-:Y:S04]  /*2220*/  STS.U16 [R28+0x804], R31 ;  /* 0x0008041f1c007388 */ /* 0x000fe80000000400 */
[----:B------:R-:W-:Y:S06]  /*2230*/  BAR.SYNC.DEFER_BLOCKING 0x0 ;  /* 0x0000000000007b1d */ /* 0x000fec0000010000 */
[----:B------:R-:W1:Y:S01]  /*2240*/  LDS R19, [R27] ;  /* 0x000000001b137984 */ /* 0x000e620000000800 */
[----:B0-----:R-:W-:-:S04]  /*2250*/  IMAD.WIDE R8, R20, R23, c[0x0][0x1a8] ;  /* 0x00006a0014087625 */ /* 0x001fc800078e0217 */
[----:B------:R-:W-:Y:S01]  /*2260*/  IMAD.MOV.U32 R18, RZ, RZ, RZ ;  /* 0x000000ffff127224 */ /* 0x000fe200078e00ff */
[----:B-1----:R-:W-:Y:S05]  /*2270*/  @!P1 STG.E [R8.64], R19 ;  /* 0x0000001308009986 */ /* 0x002fea000c101904 */
[----:B------:R-:W2:Y:S04]  /*2280*/  @!P1 LDG.E.EF R18, [R10.64] ;  /* 0x000000040a129981 */ /* 0x000ea8000c0e1900 */
[----:B------:R-:W-:Y:S01]  /*2290*/  BAR.SYNC.DEFER_BLOCKING 0x0 ;  /* 0x0000000000007b1d */ /* 0x000fe20000010000 */
[----:B--2---:R-:W-:-:S05]  /*22a0*/  PRMT R37, R18, 0x7632, R37 ;  /* 0x0000763212257816 */ /* 0x004fca0000000025 */
[----:B------:R-:W-:Y:S04]  /*22b0*/  STS.U16 [R29], R18 ;  /* 0x000000121d007388 */ /* 0x000fe80000000400 */
[----:B------:R-:W-:Y:S04]  /*22c0*/  STS.U16 [R32+0x4], R37 ;  /* 0x0000042520007388 */ /* 0x000fe80000000400 */
[----:B------:R-:W-:Y:S06]  /*22d0*/  BAR.SYNC.DEFER_BLOCKING 0x0 ;  /* 0x0000000000007b1d */ /* 0x000fec0000010000 */
[----:B------:R-:W2:Y:S04]  /*22e0*/  LDG.E.EL.U16 R33, [R4.64+0x6800] ;  /* 0x0068000404217981 */ /* 0x000ea8000c2e1500 */
[----:B------:R-:W3:Y:S04]  /*22f0*/  LDG.E.EL R31, [R6.64+0xd000] ;  /* 0x00d00004061f7981 */ /* 0x000ee8000c2e1900 */
[----:B------:R-:W4:Y:S04]  /*2300*/  LDG.E.EL.U16 R35, [R4.64+0x5000] ;  /* 0x0050000404237981 */ /* 0x000f28000c2e1500 */
[----:B------:R-:W5:Y:S04]  /*2310*/  LDG.E.EL R34, [R6.64+0xa000] ;  /* 0x00a0000406227981 */ /* 0x000f68000c2e1900 */
[----:B------:R-:W-:Y:S04]  /*2320*/  LDS.U16 R19, [R30] ;  /* 0x000000001e137984 */ /* 0x000fe80000000400 */
[----:B------:R-:W0:Y:S02]  /*2330*/  LDS.U16 R10, [R30+0x2] ;  /* 0x000002001e0a7984 */ /* 0x000e240000000400 */
[----:B0-----:R-:W-:-:S04]  /*2340*/  PRMT R10, R19, 0x5410, R10 ;  /* 0x00005410130a7816 */ /* 0x001fc8000000000a */
[C---:B------:R-:W-:Y:S01]  /*2350*/  PRMT R11, R10.reuse, 0x7632, R11 ;  /* 0x000076320a0b7816 */ /* 0x040fe2000000000b */
[----:B------:R-:W-:-:S04]  /*2360*/  IMAD.U32 R19, R10, 0x10000, RZ ;  /* 0x000100000a137824 */ /* 0x000fc800078e00ff */
[----:B------:R-:W-:Y:S01]  /*2370*/  IMAD.U32 R11, R11, 0x10000, RZ ;  /* 0x000100000b0b7824 */ /* 0x000fe200078e00ff */
[----:B------:R-:W-:-:S03]  /*2380*/  FADD R19, -R12, R19 ;  /* 0x000000130c137221 */ /* 0x000fc60000000100 */
[----:B------:R-:W-:-:S04]  /*2390*/  FADD R10, -R0, R11 ;  /* 0x0000000b000a7221 */ /* 0x000fc80000000100 */
[----:B------:R-:W-:Y:S01]  /*23a0*/  FMUL R10, R15, R10 ;  /* 0x0000000a0f0a7220 */ /* 0x000fe20000400000 */
[----:B------:R-:W-:Y:S01]  /*23b0*/  BAR.SYNC.DEFER_BLOCKING 0x0 ;  /* 0x0000000000007b1d */ /* 0x000fe20000010000 */
[----:B--2---:R-:W-:-:S04]  /*23c0*/  IMAD.U32 R18, R33, 0x10000, RZ ;  /* 0x0001000021127824 */ /* 0x004fc800078e00ff */
[----:B---3--:R-:W-:Y:S01]  /*23d0*/  FADD R18, R31, R18 ;  /* 0x000000121f127221 */ /* 0x008fe20000000000 */
[----:B----4-:R-:W-:-:S03]  /*23e0*/  IMAD.U32 R35, R35, 0x10000, RZ ;  /* 0x0001000023237824 */ /* 0x010fc600078e00ff */
[----:B------:R-:W-:Y:S01]  /*23f0*/  FADD R11, R18, 1 ;  /* 0x3f800000120b7421 */ /* 0x000fe20000000000 */
[----:B------:R-:W-:Y:S01]  /*2400*/  FMUL R18, R14, R19 ;  /* 0x000000130e127220 */ /* 0x000fe20000400000 */
[----:B-----5:R-:W-:-:S04]  /*2410*/  FADD R35, R34, R35 ;  /* 0x0000002322237221 */ /* 0x020fc80000000000 */
        /* <DEDUP_REMOVED lines=18> */
[----:B------:R0:W2:Y:S04]  /*2540*/  LDG.E.EL.U16 R35, [R4.64+0x7000] ;  /* 0x0070000404237981 */ /* 0x0000a8000c2e1500 */
[----:B------:R0:W3:Y:S04]  /*2550*/  LDG.E.EL.U16 R39, [R4.64+0x5800] ;  /* 0x0058000404277981 */ /* 0x0000e8000c2e1500 */
[----:B------:R3:W4:Y:S04]  /*2560*/  LDG.E.EL R33, [R6.64+0xe000] ;  /* 0x00e0000406217981 */ /* 0x000728000c2e1900 */
[----:B------:R3:W5:Y:S04]  /*2570*/  LDG.E.EL R37, [R6.64+0xb000] ;  /* 0x00b0000406257981 */ /* 0x000768000c2e1900 */
[----:B------:R-:W-:Y:S04]  /*2580*/  LDS.U16 R31, [R30] ;  /* 0x000000001e1f7984 */ /* 0x000fe80000000400 */
[----:B------:R-:W1:Y:S04]  /*2590*/  LDS.U16 R38, [R30+0x2] ;  /* 0x000002001e267984 */ /* 0x000e680000000400 */
[----:B------:R-:W-:Y:S01]  /*25a0*/  BAR.SYNC.DEFER_BLOCKING 0x0 ;  /* 0x0000000000007b1d */ /* 0x000fe20000010000 */
[----:B------:R-:W-:-:S04]  /*25b0*/  FSETP.GT.AND P5, PT, R16, +INF , PT ;  /* 0x7f8000001000780b */ /* 0x000fc80003fa4000 */
[----:B------:R-:W-:-:S04]  /*25c0*/  FSEL R2, R16, +INF , !P5 ;  /* 0x7f80000010027808 */ /* 0x000fc80006800000 */
[----:B------:R-:W-:Y:S02]  /*25d0*/  FSEL R3, R2, +INF , !P4 ;  /* 0x7f80000002037808 */ /* 0x000fe40006000000 */
[----:B------:R-:W-:Y:S02]  /*25e0*/  FSETP.GT.AND P6, PT, R17, +INF , PT ;  /* 0x7f8000001100780b */ /* 0x000fe40003fc4000 */
[----:B------:R-:W-:Y:S02]  /*25f0*/  FSETP.NAN.AND P5, PT, R3, R3, PT ;  /* 0x000000030300720b */ /* 0x000fe40003fa8000 */
[----:B------:R-:W-:Y:S02]  /*2600*/  FSEL R2, R17, +INF , !P6 ;  /* 0x7f80000011027808 */ /* 0x000fe40007000000 */
[----:B------:R-:W-:Y:S02]  /*2610*/  FSETP.GEU.AND P6, PT, R3, R18, PT ;  /* 0x000000120300720b */ /* 0x000fe40003fce000 */
[----:B------:R-:W-:-:S07]  /*2620*/  FSEL R2, R2, +INF , !P4 ;  /* 0x7f80000002027808 */ /* 0x000fce0006000000 */
[----:B------:R-:W-:Y:S02]  /*2630*/  @!P5 FSEL R3, R3, R18, !P6 ;  /* 0x000000120303d208 */ /* 0x000fe40007000000 */
[C---:B------:R-:W-:Y:S02]  /*2640*/  FSETP.NAN.AND P5, PT, R2.reuse, R2, PT ;  /* 0x000000020200720b */ /* 0x040fe40003fa8000 */
[----:B-1----:R-:W-:Y:S02]  /*2650*/  PRMT R31, R31, 0x5410, R38 ;  /* 0x000054101f1f7816 */ /* 0x002fe40000000026 */
[----:B------:R-:W-:-:S03]  /*2660*/  FSETP.GEU.AND P6, PT, R2, R19, PT ;  /* 0x000000130200720b */ /* 0x000fc60003fce000 */
[----:B0-----:R-:W-:Y:S01]  /*2670*/  IMAD.U32 R5, R31, 0x10000, RZ ;  /* 0x000100001f057824 */ /* 0x001fe200078e00ff */
[----:B------:R-:W-:-:S03]  /*2680*/  FSEL R3, R3, +INF , !P4 ;  /* 0x7f80000003037808 */ /* 0x000fc60006000000 */
[----:B------:R-:W-:Y:S02]  /*2690*/  FADD R5, -R12, R5 ;  /* 0x000000050c057221 */ /* 0x000fe40000000100 */
[----:B------:R-:W-:Y:S02]  /*26a0*/  @!P5 FSEL R2, R2, R19, !P6 ;  /* 0x000000130202d208 */ /* 0x000fe40007000000 */
[----:B------:R-:W-:Y:S01]  /*26b0*/  FSETP.NAN.AND P5, PT, R3, R3, PT ;  /* 0x000000030300720b */ /* 0x000fe20003fa8000 */
[----:B------:R-:W-:Y:S01]  /*26c0*/  FMUL R5, R14, R5 ;  /* 0x000000050e057220 */ /* 0x000fe20000400000 */
[----:B------:R-:W-:-:S05]  /*26d0*/  PRMT R31, R31, 0x7632, R31 ;  /* 0x000076321f1f7816 */ /* 0x000fca000000001f */
[----:B------:R-:W-:Y:S01]  /*26e0*/  IMAD.U32 R31, R31, 0x10000, RZ ;  /* 0x000100001f1f7824 */ /* 0x000fe200078e00ff */
[----:B------:R-:W-:-:S03]  /*26f0*/  FSEL R2, R2, +INF , !P4 ;  /* 0x7f80000002027808 */ /* 0x000fc60006000000 */
[----:B------:R-:W-:-:S04]  /*2700*/  FADD R0, -R0, R31 ;  /* 0x0000001f00007221 */ /* 0x000fc80000000100 */
[----:B------:R-:W-:Y:S01]  /*2710*/  FMUL R0, R15, R0 ;  /* 0x000000000f007220 */ /* 0x000fe20000400000 */
[----:B--2---:R-:W-:Y:S02]  /*2720*/  IMAD.U32 R4, R35, 0x10000, RZ ;  /* 0x0001000023047824 */ /* 0x004fe400078e00ff */
[----:B---3--:R-:W-:Y:S02]  /*2730*/  IMAD.U32 R6, R39, 0x10000, RZ ;  /* 0x0001000027067824 */ /* 0x008fe400078e00ff */
[----:B----4-:R-:W-:Y:S02]  /*2740*/  FADD R4, R33, R4 ;  /* 0x0000000421047221 */ /* 0x010fe40000000000 */
[----:B-----5:R-:W-:Y:S02]  /*2750*/  FADD R37, R37, R6 ;  /* 0x0000000625257221 */ /* 0x020fe40000000000 */
[----:B------:R-:W-:-:S04]  /*2760*/  FADD R6, R4, 1 ;  /* 0x3f80000004067421 */ /* 0x000fc80000000000 */
[----:B------:R-:W-:-:S05]  /*2770*/  FFMA R4, R5, R6, R37 ;  /* 0x0000000605047223 */ /* 0x000fca0000000025 */
[----:B------:R-:W-:-:S04]  /*2780*/  FSETP.GEU.AND P6, PT, R3, R4, PT ;  /* 0x000000040300720b */ /* 0x000fc80003fce000 */
[----:B------:R-:W-:-:S04]  /*2790*/  @!P5 FSEL R3, R3, R4, !P6 ;  /* 0x000000040303d208 */ /* 0x000fc80007000000 */
[----:B------:R-:W-:Y:S02]  /*27a0*/  FSEL R12, R3, +INF , !P4 ;  /* 0x7f800000030c7808 */ /* 0x000fe40006000000 */
[----:B------:R-:W-:-:S03]  /*27b0*/  FSETP.NAN.AND P5, PT, R2, R2, PT ;  /* 0x000000020200720b */ /* 0x000fc60003fa8000 */
[----:B------:R-:W0:Y:S01]  /*27c0*/  SHFL.BFLY PT, R3, R12, 0x10, 0x1f ;  /* 0x0e001f000c037f89 */ /* 0x000e2200000e0000 */
[----:B------:R-:W-:-:S05]  /*27d0*/  FFMA R37, R0, R6, R37 ;  /* 0x0000000600257223 */ /* 0x000fca0000000025 */
[----:B------:R-:W-:-:S04]  /*27e0*/  FSETP.GEU.AND P6, PT, R2, R37, PT ;  /* 0x000000250200720b */ /* 0x000fc80003fce000 */
[----:B------:R-:W-:Y:S02]  /*27f0*/  @!P5 FSEL R2, R2, R37, !P6 ;  /* 0x000000250202d208 */ /* 0x000fe40007000000 */
[----:B------:R-:W-:Y:S02]  /*2800*/  FSETP.NAN.AND P5, PT, R12, R12, PT ;  /* 0x0000000c0c00720b */ /* 0x000fe40003fa8000 */
[----:B------:R-:W-:-:S05]  /*2810*/  FSEL R0, R2, +INF , !P4 ;  /* 0x7f80000002007808 */ /* 0x000fca0006000000 */
[----:B------:R-:W1:Y:S01]  /*2820*/  SHFL.BFLY PT, R5, R0, 0x10, 0x1f ;  /* 0x0e001f0000057f89 */ /* 0x000e6200000e0000 */
[----:B0-----:R-:W-:-:S05]  /*2830*/  FSETP.GEU.AND P6, PT, R12, R3, PT ;  /* 0x000000030c00720b */ /* 0x001fca0003fce000 */
[----:B------:R-:W-:-:S05]  /*2840*/  @!P5 FSEL R12, R12, R3, !P6 ;  /* 0x000000030c0cd208 */ /* 0x000fca0007000000 */
[----:B------:R-:W0:Y:S01]  /*2850*/  SHFL.BFLY PT, R3, R12, 0x8, 0x1f ;  /* 0x0d001f000c037f89 */ /* 0x000e2200000e0000 */
[C---:B------:R-:W-:Y:S02]  /*2860*/  FSETP.NAN.AND P5, PT, R0.reuse, R0, PT ;  /* 0x000000000000720b */ /* 0x040fe40003fa8000 */
[----:B-1----:R-:W-:-:S11]  /*2870*/  FSETP.GEU.AND P6, PT, R0, R5, PT ;  /* 0x000000050000720b */ /* 0x002fd60003fce000 */
[----:B------:R-:W-:-:S05]  /*2880*/  @!P5 FSEL R0, R0, R5, !P6 ;  /* 0x000000050000d208 */ /* 0x000fca0007000000 */
[----:B------:R-:W1:Y:S01]  /*2890*/  SHFL.BFLY PT, R5, R0, 0x8, 0x1f ;  /* 0x0d001f0000057f89 */ /* 0x000e6200000e0000 */
[C---:B0-----:R-:W-:Y:S02]  /*28a0*/  FSETP.GEU.AND P6, PT, R12.reuse, R3, PT ;  /* 0x000000030c00720b */ /* 0x041fe40003fce000 */
[----:B------:R-:W-:-:S11]  /*28b0*/  FSETP.NAN.AND P5, PT, R12, R12, PT ;  /* 0x0000000c0c00720b */ /* 0x000fd60003fa8000 */
[----:B------:R-:W-:-:S05]  /*28c0*/  @P6 FSEL R12, R12, R3, P5 ;  /* 0x000000030c0c6208 */ /* 0x000fca0002800000 */
[----:B------:R-:W0:Y:S01]  /*28d0*/  SHFL.BFLY PT, R3, R12, 0x4, 0x1f ;  /* 0x0c801f000c037f89 */ /* 0x000e2200000e0000 */
[C---:B-1----:R-:W-:Y:S02]  /*28e0*/  FSETP.GEU.AND P6, PT, R0.reuse, R5, PT ;  /* 0x000000050000720b */ /* 0x042fe40003fce000 */
[----:B------:R-:W-:-:S11]  /*28f0*/  FSETP.NAN.AND P5, PT, R0, R0, PT ;  /* 0x000000000000720b */ /* 0x000fd60003fa8000 */
[----:B------:R-:W-:-:S05]  /*2900*/  @P6 FSEL R0, R0, R5, P5 ;  /* 0x0000000500006208 */ /* 0x000fca0002800000 */
[----:B------:R-:W1:Y:S01]  /*2910*/  SHFL.BFLY PT, R5, R0, 0x4, 0x1f ;  /* 0x0c801f0000057f89 */ /* 0x000e6200000e0000 */
[C---:B0-----:R-:W-:Y:S02]  /*2920*/  FSETP.GEU.AND P6, PT, R12.reuse, R3, PT ;  /* 0x000000030c00720b */ /* 0x041fe40003fce000 */
[----:B------:R-:W-:-:S11]  /*2930*/  FSETP.NAN.AND P5, PT, R12, R12, PT ;  /* 0x0000000c0c00720b */ /* 0x000fd60003fa8000 */
[----:B------:R-:W-:-:S05]  /*2940*/  @P6 FSEL R12, R12, R3, P5 ;  /* 0x000000030c0c6208 */ /* 0x000fca0002800000 */
[----:B------:R-:W0:Y:S01]  /*2950*/  SHFL.BFLY PT, R3, R12, 0x2, 0x1f ;  /* 0x0c401f000c037f89 */ /* 0x000e2200000e0000 */
[----:B-1----:R-:W-:Y:S02]  /*2960*/  FSETP.GEU.AND P6, PT, R0, R5, PT ;  /* 0x000000050000720b */ /* 0x002fe40003fce000 */
[----:B------:R-:W-:-:S04]  /*2970*/  F2FP.BF16.PACK_AB R2, R37, R4 ;  /* 0x000000042502723e */ /* 0x000fc800000010ff */
[----:B------:R-:W-:Y:S01]  /*2980*/  PRMT R14, R2, 0x7632, R14 ;  /* 0x00007632020e7816 */ /* 0x000fe2000000000e */
[----:B------:R-:W-:Y:S01]  /*2990*/  STS.U16 [R28], R2 ;  /* 0x000000021c007388 */ /* 0x000fe20000000400 */
[----:B------:R-:W-:-:S03]  /*29a0*/  FSETP.NAN.AND P5, PT, R0, R0, PT ;  /* 0x000000000000720b */ /* 0x000fc60003fa8000 */
[----:B------:R-:W-:Y:S02]  /*29b0*/  STS.U16 [R28+0x804], R14 ;  /* 0x0008040e1c007388 */ /* 0x000fe40000000400 */
[----:B------:R-:W-:Y:S02]  /*29c0*/  @P6 FSEL R0, R0, R5, P5 ;  /* 0x0000000500006208 */ /* 0x000fe40002800000 */
[----:B------:R-:W-:Y:S01]  /*29d0*/  BAR.SYNC.DEFER_BLOCKING 0x0 ;  /* 0x0000000000007b1d */ /* 0x000fe20000010000 */
[----:B0-----:R-:W-:-:S05]  /*29e0*/  FSETP.GEU.AND P6, PT, R12, R3, PT ;  /* 0x000000030c00720b */ /* 0x001fca0003fce000 */
[----:B------:R-:W0:Y:S01]  /*29f0*/  SHFL.BFLY PT, R5, R0, 0x2, 0x1f ;  /* 0x0c401f0000057f89 */ /* 0x000e2200000e0000 */
[----:B------:R-:W-:-:S07]  /*2a00*/  FSETP.NAN.AND P5, PT, R12, R12, PT ;  /* 0x0000000c0c00720b */ /* 0x000fce0003fa8000 */
[----:B------:R-:W-:Y:S01]  /*2a10*/  @P6 FSEL R12, R12, R3, P5 ;  /* 0x000000030c0c6208 */ /* 0x000fe20002800000 */
[----:B------:R-:W-:Y:S04]  /*2a20*/  LDS R27, [R27] ;  /* 0x000000001b1b7984 */ /* 0x000fe80000000800 */
[----:B------:R-:W1:Y:S01]  /*2a30*/  SHFL.BFLY PT, R3, R12, 0x1, 0x1f ;  /* 0x0c201f000c037f89 */ /* 0x000e6200000e0000 */
[C---:B0-----:R-:W-:Y:S02]  /*2a40*/  FSETP.GEU.AND P6, PT, R0.reuse, R5, PT ;  /* 0x000000050000720b */ /* 0x041fe40003fce000 */
[----:B------:R-:W-:-:S11]  /*2a50*/  FSETP.NAN.AND P5, PT, R0, R0, PT ;  /* 0x000000000000720b */ /* 0x000fd60003fa8000 */
[----:B------:R-:W-:Y:S02]  /*2a60*/  @P6 FSEL R0, R0, R5, P5 ;  /* 0x0000000500006208 */ /* 0x000fe40002800000 */
[----:B-1----:R-:W-:-:S03]  /*2a70*/  FSETP.GEU.AND P6, PT, R12, R3, PT ;  /* 0x000000030c00720b */ /* 0x002fc60003fce000 */
[----:B------:R-:W0:Y:S01]  /*2a80*/  SHFL.BFLY PT, R5, R0, 0x1, 0x1f ;  /* 0x0c201f0000057f89 */ /* 0x000e2200000e0000 */
[----:B------:R-:W-:-:S09]  /*2a90*/  FSETP.NAN.AND P5, PT, R12, R12, PT ;  /* 0x0000000c0c00720b */ /* 0x000fd20003fa8000 */
[----:B------:R-:W-:Y:S01]  /*2aa0*/  @P6 SEL R12, R12, R3, P5 ;  /* 0x000000030c0c6207 */ /* 0x000fe20002800000 */
[----:B------:R-:W-:-:S05]  /*2ab0*/  IMAD.WIDE R2, R36, R23, c[0x0][0x1a8] ;  /* 0x00006a0024027625 */ /* 0x000fca00078e0217 */
[----:B------:R-:W-:Y:S04]  /*2ac0*/  @!P1 STG.E [R2.64], R27 ;  /* 0x0000001b02009986 */ /* 0x000fe8000c101904 */
[----:B------:R-:W-:Y:S01]  /*2ad0*/  BAR.SYNC.DEFER_BLOCKING 0x0 ;  /* 0x0000000000007b1d */ /* 0x000fe20000010000 */
[C---:B------:R-:W-:Y:S02]  /*2ae0*/  FSETP.NAN.AND P5, PT, R0.reuse, R0, PT ;  /* 0x000000000000720b */ /* 0x040fe40003fa8000 */
[CC--:B0-----:R-:W-:Y:S02]  /*2af0*/  FSETP.GEU.AND P6, PT, R0.reuse, R5.reuse, PT ;  /* 0x000000050000720b */ /* 0x0c1fe40003fce000 */
[----:B------:R-:W-:-:S04]  /*2b00*/  SEL R5, R0, R5, P5 ;  /* 0x0000000500057207 */ /* 0x000fc80002800000 */
[----:B------:R-:W-:Y:S01]  /*2b10*/  SEL R6, R0, R5, !P6 ;  /* 0x0000000500067207 */ /* 0x000fe20007000000 */
[----:B------:R-:W-:Y:S04]  /*2b20*/  @!P3 STS [R13], R12 ;  /* 0x0000000c0d00b388 */ /* 0x000fe80000000800 */
[----:B------:R-:W-:Y:S04]  /*2b30*/  @!P3 STS [R13+0x80], R6 ;  /* 0x000080060d00b388 */ /* 0x000fe80000000800 */
[----:B------:R-:W-:Y:S06]  /*2b40*/  BAR.SYNC.DEFER_BLOCKING 0x0 ;  /* 0x0000000000007b1d */ /* 0x000fec0000010000 */
[----:B------:R-:W0:Y:S01]  /*2b50*/  @!P2 LDS R25, [R21.X4] ;  /* 0x000000001519a984 */ /* 0x000e220000004800 */
[----:B------:R-:W-:-:S04]  /*2b60*/  FSETP.GEU.AND P5, PT, R16, -INF , PT ;  /* 0xff8000001000780b */ /* 0x000fc80003fae000 */
[----:B------:R-:W-:-:S04]  /*2b70*/  FSEL R16, R16, -INF , P5 ;  /* 0xff80000010107808 */ /* 0x000fc80002800000 */
[----:B------:R-:W-:Y:S02]  /*2b80*/  FSEL R5, R16, -INF , !P4 ;  /* 0xff80000010057808 */ /* 0x000fe40006000000 */
[----:B------:R-:W-:Y:S02]  /*2b90*/  FSETP.GEU.AND P6, PT, R17, -INF , PT ;  /* 0xff8000001100780b */ /* 0x000fe40003fce000 */
[----:B------:R-:W-:Y:S02]  /*2ba0*/  FSETP.NAN.AND P5, PT, R5, R5, PT ;  /* 0x000000050500720b */ /* 0x000fe40003fa8000 */
[----:B------:R-:W-:Y:S02]  /*2bb0*/  FSEL R17, R17, -INF , P6 ;  /* 0xff80000011117808 */ /* 0x000fe40003000000 */
[----:B------:R-:W-:Y:S02]  /*2bc0*/  FSETP.GT.AND P6, PT, R5, R18, PT ;  /* 0x000000120500720b */ /* 0x000fe40003fc4000 */
[----:B------:R-:W-:-:S07]  /*2bd0*/  FSEL R0, R17, -INF , !P4 ;  /* 0xff80000011007808 */ /* 0x000fce0006000000 */
[----:B------:R-:W-:Y:S02]  /*2be0*/  @!P5 FSEL R5, R5, R18, P6 ;  /* 0x000000120505d208 */ /* 0x000fe40003000000 */
[C---:B------:R-:W-:Y:S01]  /*2bf0*/  FSETP.NAN.AND P5, PT, R0.reuse, R0, PT ;  /* 0x000000000000720b */ /* 0x040fe20003fa8000 */
[----:B0-----:R-:W0:Y:S01]  /*2c00*/  SHFL.BFLY PT, R14, R25, 0x10, 0x1f ;  /* 0x0e001f00190e7f89 */ /* 0x001e2200000e0000 */
[----:B------:R-:W-:Y:S02]  /*2c10*/  FSETP.GT.AND P6, PT, R0, R19, PT ;  /* 0x000000130000720b */ /* 0x000fe40003fc4000 */
[----:B------:R-:W-:-:S09]  /*2c20*/  FSEL R5, R5, -INF , !P4 ;  /* 0xff80000005057808 */ /* 0x000fd20006000000 */
[----:B------:R-:W-:Y:S02]  /*2c30*/  @!P5 FSEL R0, R0, R19, P6 ;  /* 0x000000130000d208 */ /* 0x000fe40003000000 */
[C---:B------:R-:W-:Y:S02]  /*2c40*/  FSETP.NAN.AND P6, PT, R25.reuse, R25, PT ;  /* 0x000000191900720b */ /* 0x040fe40003fc8000 */
[----:B0-----:R-:W-:-:S04]  /*2c50*/  FSETP.GEU.AND P5, PT, R25, R14, PT ;  /* 0x0000000e1900720b */ /* 0x001fc80003fae000 */
[----:B------:R-:W-:Y:S02]  /*2c60*/  FSEL R14, R25, R14, !P5 ;  /* 0x0000000e190e7208 */ /* 0x000fe40006800000 */
[----:B------:R-:W-:Y:S02]  /*2c70*/  FSETP.NAN.AND P5, PT, R5, R5, PT ;  /* 0x000000050500720b */ /* 0x000fe40003fa8000 */
[----:B------:R-:W-:Y:S02]  /*2c80*/  FSEL R14, R25, R14, P6 ;  /* 0x0000000e190e7208 */ /* 0x000fe40003000000 */
[----:B------:R-:W-:-:S03]  /*2c90*/  FSETP.GT.AND P6, PT, R5, R4, PT ;  /* 0x000000040500720b */ /* 0x000fc60003fc4000 */
[----:B------:R-:W0:Y:S01]  /*2ca0*/  SHFL.BFLY PT, R7, R14, 0x8, 0x1f ;  /* 0x0d001f000e077f89 */ /* 0x000e2200000e0000 */
[----:B------:R-:W-:-:S05]  /*2cb0*/  FSEL R0, R0, -INF , !P4 ;  /* 0xff80000000007808 */ /* 0x000fca0006000000 */
[----:B------:R-:W-:Y:S02]  /*2cc0*/  @!P5 FSEL R5, R5, R4, P6 ;  /* 0x000000040505d208 */ /* 0x000fe40003000000 */
[----:B------:R-:W-:Y:S02]  /*2cd0*/  FSETP.NAN.AND P5, PT, R0, R0, PT ;  /* 0x000000000000720b */ /* 0x000fe40003fa8000 */
[----:B------:R-:W-:-:S05]  /*2ce0*/  FSEL R4, R5, -INF , !P4 ;  /* 0xff80000005047808 */ /* 0x000fca0006000000 */
[----:B------:R-:W1:Y:S01]  /*2cf0*/  SHFL.BFLY PT, R5, R4, 0x10, 0x1f ;  /* 0x0e001f0004057f89 */ /* 0x000e6200000e0000 */
[----:B------:R-:W-:-:S05]  /*2d00*/  FSETP.GT.AND P6, PT, R0, R37, PT ;  /* 0x000000250000720b */ /* 0x000fca0003fc4000 */
[----:B------:R-:W-:Y:S02]  /*2d10*/  @!P5 FSEL R0, R0, R37, P6 ;  /* 0x000000250000d208 */ /* 0x000fe40003000000 */
[----:B0-----:R-:W-:Y:S02]  /*2d20*/  FSETP.GEU.AND P5, PT, R14, R7, PT ;  /* 0x000000070e00720b */ /* 0x001fe40003fae000 */
[----:B------:R-:W-:Y:S02]  /*2d30*/  FSEL R0, R0, -INF , !P4 ;  /* 0xff80000000007808 */ /* 0x000fe40006000000 */
[----:B------:R-:W-:Y:S02]  /*2d40*/  FSETP.NAN.AND P4, PT, R4, R4, PT ;  /* 0x000000040400720b */ /* 0x000fe40003f88000 */
[----:B------:R-:W-:-:S07]  /*2d50*/  FSETP.NAN.AND P6, PT, R14, R14, PT ;  /* 0x0000000e0e00720b */ /* 0x000fce0003fc8000 */
[----:B------:R-:W-:Y:S02]  /*2d60*/  @P5 FSEL R14, R14, R7, P6 ;  /* 0x000000070e0e5208 */ /* 0x000fe40003000000 */
[----:B-1----:R-:W-:-:S04]  /*2d70*/  FSETP.GT.AND P5, PT, R4, R5, PT ;  /* 0x000000050400720b */ /* 0x002fc80003fa4000 */
[----:B------:R-:W-:Y:S02]  /*2d80*/  @!P4 FSEL R4, R4, R5, P5 ;  /* 0x000000050404c208 */ /* 0x000fe40002800000 */
[----:B------:R-:W0:Y:S04]  /*2d90*/  SHFL.BFLY PT, R5, R14, 0x4, 0x1f ;  /* 0x0c801f000e057f89 */ /* 0x000e2800000e0000 */
[----:B------:R-:W1:Y:S01]  /*2da0*/  SHFL.BFLY PT, R15, R0, 0x10, 0x1f ;  /* 0x0e001f00000f7f89 */ /* 0x000e6200000e0000 */
[----:B------:R-:W-:-:S03]  /*2db0*/  FSETP.NAN.AND P4, PT, R0, R0, PT ;  /* 0x000000000000720b */ /* 0x000fc60003f88000 */
[----:B------:R-:W2:Y:S01]  /*2dc0*/  SHFL.BFLY PT, R7, R4, 0x8, 0x1f ;  /* 0x0d001f0004077f89 */ /* 0x000ea200000e0000 */
[----:B0-----:R-:W-:Y:S02]  /*2dd0*/  FSETP.GEU.AND P6, PT, R14, R5, PT ;  /* 0x000000050e00720b */ /* 0x001fe40003fce000 */
[----:B-1----:R-:W-:-:S07]  /*2de0*/  FSETP.GT.AND P5, PT, R0, R15, PT ;  /* 0x0000000f0000720b */ /* 0x002fce0003fa4000 */
[----:B------:R-:W-:Y:S02]  /*2df0*/  @!P4 FSEL R0, R0, R15, P5 ;  /* 0x0000000f0000c208 */ /* 0x000fe40002800000 */
[----:B------:R-:W-:-:S03]  /*2e00*/  FSETP.NAN.AND P5, PT, R14, R14, PT ;  /* 0x0000000e0e00720b */ /* 0x000fc60003fa8000 */
[----:B------:R-:W0:Y:S01]  /*2e10*/  SHFL.BFLY PT, R15, R0, 0x8, 0x1f ;  /* 0x0d001f00000f7f89 */ /* 0x000e2200000e0000 */
[----:B------:R-:W-:-:S05]  /*2e20*/  @P6 FSEL R14, R14, R5, P5 ;  /* 0x000000050e0e6208 */ /* 0x000fca0002800000 */
[----:B------:R-:W1:Y:S01]  /*2e30*/  SHFL.BFLY PT, R5, R14, 0x2, 0x1f ;  /* 0x0c401f000e057f89 */ /* 0x000e6200000e0000 */
[C---:B--2---:R-:W-:Y:S02]  /*2e40*/  FSETP.GT.AND P4, PT, R4.reuse, R7, PT ;  /* 0x000000070400720b */ /* 0x044fe40003f84000 */
[----:B------:R-:W-:-:S11]  /*2e50*/  FSETP.NAN.AND P5, PT, R4, R4, PT ;  /* 0x000000040400720b */ /* 0x000fd60003fa8000 */
[----:B------:R-:W-:Y:S02]  /*2e60*/  @!P4 FSEL R4, R4, R7, P5 ;  /* 0x000000070404c208 */ /* 0x000fe40002800000 */
[----:B0-----:R-:W-:-:S03]  /*2e70*/  FSETP.GT.AND P4, PT, R0, R15, PT ;  /* 0x0000000f0000720b */ /* 0x001fc60003f84000 */
[----:B------:R-:W0:Y:S01]  /*2e80*/  SHFL.BFLY PT, R7, R4, 0x4, 0x1f ;  /* 0x0c801f0004077f89 */ /* 0x000e2200000e0000 */
[----:B------:R-:W-:Y:S02]  /*2e90*/  FSETP.NAN.AND P5, PT, R0, R0, PT ;  /* 0x000000000000720b */ /* 0x000fe40003fa8000 */
[----:B-1----:R-:W-:-:S07]  /*2ea0*/  FSETP.GEU.AND P6, PT, R14, R5, PT ;  /* 0x000000050e00720b */ /* 0x002fce0003fce000 */
[----:B------:R-:W-:Y:S02]  /*2eb0*/  @!P4 FSEL R0, R0, R15, P5 ;  /* 0x0000000f0000c208 */ /* 0x000fe40002800000 */
[----:B------:R-:W-:-:S03]  /*2ec0*/  FSETP.NAN.AND P5, PT, R14, R14, PT ;  /* 0x0000000e0e00720b */ /* 0x000fc60003fa8000 */
[----:B------:R-:W1:Y:S01]  /*2ed0*/  SHFL.BFLY PT, R15, R0, 0x4, 0x1f ;  /* 0x0c801f00000f7f89 */ /* 0x000e6200000e0000 */
[----:B------:R-:W-:-:S05]  /*2ee0*/  @P6 FSEL R14, R14, R5, P5 ;  /* 0x000000050e0e6208 */ /* 0x000fca0002800000 */
[----:B------:R-:W2:Y:S01]  /*2ef0*/  SHFL.BFLY PT, R5, R14, 0x1, 0x1f ;  /* 0x0c201f000e057f89 */ /* 0x000ea200000e0000 */
[C---:B0-----:R-:W-:Y:S02]  /*2f00*/  FSETP.GT.AND P4, PT, R4.reuse, R7, PT ;  /* 0x000000070400720b */ /* 0x041fe40003f84000 */
[----:B------:R-:W-:-:S11]  /*2f10*/  FSETP.NAN.AND P5, PT, R4, R4, PT ;  /* 0x000000040400720b */ /* 0x000fd60003fa8000 */
[----:B------:R-:W-:Y:S02]  /*2f20*/  @!P4 FSEL R4, R4, R7, P5 ;  /* 0x000000070404c208 */ /* 0x000fe40002800000 */
[----:B-1----:R-:W-:-:S03]  /*2f30*/  FSETP.GT.AND P4, PT, R0, R15, PT ;  /* 0x0000000f0000720b */ /* 0x002fc60003f84000 */
[----:B------:R-:W0:Y:S01]  /*2f40*/  SHFL.BFLY PT, R7, R4, 0x2, 0x1f ;  /* 0x0c401f0004077f89 */ /* 0x000e2200000e0000 */
[----:B------:R-:W-:Y:S02]  /*2f50*/  FSETP.NAN.AND P5, PT, R0, R0, PT ;  /* 0x000000000000720b */ /* 0x000fe40003fa8000 */
[----:B--2---:R-:W-:-:S07]  /*2f60*/  FSETP.GEU.AND P6, PT, R14, R5, PT ;  /* 0x000000050e00720b */ /* 0x004fce0003fce000 */
[----:B------:R-:W-:Y:S02]  /*2f70*/  @!P4 FSEL R0, R0, R15, P5 ;  /* 0x0000000f0000c208 */ /* 0x000fe40002800000 */
[----:B------:R-:W-:-:S04]  /*2f80*/  FSETP.NAN.AND P5, PT, R14, R14, PT ;  /* 0x0000000e0e00720b */ /* 0x000fc80003fa8000 */
[----:B------:R-:W-:-:S05]  /*2f90*/  @P6 SEL R14, R14, R5, P5 ;  /* 0x000000050e0e6207 */ /* 0x000fca0002800000 */
[----:B------:R-:W-:Y:S04]  /*2fa0*/  @P0 STS [R21.X4], R14 ;  /* 0x0000000e15000388 */ /* 0x000fe80000004800 */
[----:B------:R-:W-:Y:S01]  /*2fb0*/  BAR.SYNC.DEFER_BLOCKING 0x0 ;  /* 0x0000000000007b1d */ /* 0x000fe20000010000 */
[C---:B0-----:R-:W-:Y:S02]  /*2fc0*/  FSETP.GT.AND P4, PT, R4.reuse, R7, PT ;  /* 0x000000070400720b */ /* 0x041fe40003f84000 */
[----:B------:R-:W-:-:S03]  /*2fd0*/  FSETP.NAN.AND P6, PT, R4, R4, PT ;  /* 0x000000040400720b */ /* 0x000fc60003fc8000 */
[----:B------:R-:W0:Y:S08]  /*2fe0*/  SHFL.BFLY PT, R15, R0, 0x2, 0x1f ;  /* 0x0c401f00000f7f89 */ /* 0x000e3000000e0000 */
[----:B------:R-:W-:Y:S01]  /*2ff0*/  @!P4 FSEL R4, R4, R7, P6 ;  /* 0x000000070404c208 */ /* 0x000fe20003000000 */
[----:B------:R-:W-:Y:S04]  /*3000*/  LDS R6, [RZ] ;  /* 0x00000000ff067984 */ /* 0x000fe80000000800 */
[----:B------:R-:W-:Y:S04]  /*3010*/  LDS R7, [0x80] ;  /* 0x00008000ff077984 */ /* 0x000fe80000000800 */
[----:B------:R-:W-:Y:S01]  /*3020*/  BAR.SYNC.DEFER_BLOCKING 0x0 ;  /* 0x0000000000007b1d */ /* 0x000fe20000010000 */
[----:B0-----:R-:W-:-:S05]  /*3030*/  FSETP.GT.AND P5, PT, R0, R15, PT ;  /* 0x0000000f0000720b */ /* 0x001fca0003fa4000 */
[----:B------:R-:W0:Y:S01]  /*3040*/  SHFL.BFLY PT, R5, R4, 0x1, 0x1f ;  /* 0x0c201f0004057f89 */ /* 0x000e2200000e0000 */
[----:B------:R-:W-:-:S07]  /*3050*/  FSETP.NAN.AND P4, PT, R0, R0, PT ;  /* 0x000000000000720b */ /* 0x000fce0003f88000 */
[----:B------:R-:W-:-:S05]  /*3060*/  @!P5 FSEL R0, R0, R15, P4 ;  /* 0x0000000f0000d208 */ /* 0x000fca0002000000 */
[----:B------:R-:W1:Y:S01]  /*3070*/  SHFL.BFLY PT, R15, R0, 0x1, 0x1f ;  /* 0x0c201f00000f7f89 */ /* 0x000e6200000e0000 */
[----:B------:R-:W-:Y:S02]  /*3080*/  FSETP.NAN.AND P6, PT, R0, R0, PT ;  /* 0x000000000000720b */ /* 0x000fe40003fc8000 */
[C---:B0-----:R-:W-:Y:S01]  /*3090*/  FSETP.GT.AND P4, PT, R4.reuse, R5, PT ;  /* 0x000000050400720b */ /* 0x041fe20003f84000 */
[----:B------:R-:W-:Y:S04]  /*30a0*/  STS.64 [RZ], R6 ;  /* 0x00000006ff007388 */ /* 0x000fe80000000a00 */
[----:B------:R-:W-:Y:S01]  /*30b0*/  BAR.SYNC.DEFER_BLOCKING 0x0 ;  /* 0x0000000000007b1d */ /* 0x000fe20000010000 */
[----:B------:R-:W-:Y:S02]  /*30c0*/  FSETP.NAN.AND P5, PT, R4, R4, PT ;  /* 0x000000040400720b */ /* 0x000fe40003fa8000 */
[----:B-1----:R-:W-:-:S05]  /*30d0*/  SEL R17, R0, R15, P6 ;  /* 0x0000000f00117207 */ /* 0x002fca0003000000 */
[----:B------:R-:W-:Y:S02]  /*30e0*/  @!P4 SEL R4, R4, R5, P5 ;  /* 0x000000050404c207 */ /* 0x000fe40002800000 */
[C---:B------:R-:W-:Y:S02]  /*30f0*/  FSETP.GT.AND P6, PT, R0.reuse, R15, PT ;  /* 0x0000000f0000720b */ /* 0x040fe40003fc4000 */
[----:B------:R-:W-:Y:S02]  /*3100*/  LOP3.LUT R5, R21, 0x1, RZ, 0xc0, !PT ;  /* 0x0000000115057812 */ /* 0x000fe400078ec0ff */
[----:B------:R-:W-:-:S03]  /*3110*/  SEL R12, R0, R17, P6 ;  /* 0x00000011000c7207 */ /* 0x000fc60003000000 */
[----:B------:R-:W-:Y:S04]  /*3120*/  LDS R0, [R5.X4] ;  /* 0x0000000005007984 */ /* 0x000fe80000004800 */
[----:B------:R-:W-:Y:S06]  /*3130*/  BAR.SYNC.DEFER_BLOCKING 0x0 ;  /* 0x0000000000007b1d */ /* 0x000fec0000010000 */
[----:B------:R-:W-:Y:S04]  /*3140*/  @!P3 STS [R13], R4 ;  /* 0x000000040d00b388 */ /* 0x000fe80000000800 */
[----:B------:R-:W-:Y:S04]  /*3150*/  @!P3 STS [R13+0x80], R12 ;  /* 0x0000800c0d00b388 */ /* 0x000fe80000000800 */
[----:B------:R-:W-:Y:S06]  /*3160*/  BAR.SYNC.DEFER_BLOCKING 0x0 ;  /* 0x0000000000007b1d */ /* 0x000fec0000010000 */
[----:B------:R-:W0:Y:S04]  /*3170*/  @!P2 LDS R24, [R21.X4] ;  /* 0x000000001518a984 */ /* 0x000e280000004800 */
[----:B0-----:R-:W0:Y:S01]  /*3180*/  SHFL.BFLY PT, R15, R24, 0x10, 0x1f ;  /* 0x0e001f00180f7f89 */ /* 0x001e2200000e0000 */
[----:B------:R-:W-:-:S02]  /*3190*/  FSETP.NAN.AND P3, PT, R24, R24, PT ;  /* 0x000000181800720b */ /* 0x000fc40003f68000 */
[----:B0-----:R-:W-:-:S04]  /*31a0*/  FSETP.GT.AND P2, PT, R24, R15, PT ;  /* 0x0000000f1800720b */ /* 0x001fc80003f44000 */
[----:B------:R-:W-:-:S04]  /*31b0*/  FSEL R15, R24, R15, P2 ;  /* 0x0000000f180f7208 */ /* 0x000fc80001000000 */
[----:B------:R-:W-:-:S05]  /*31c0*/  FSEL R14, R24, R15, P3 ;  /* 0x0000000f180e7208 */ /* 0x000fca0001800000 */
[----:B------:R-:W0:Y:S01]  /*31d0*/  SHFL.BFLY PT, R15, R14, 0x8, 0x1f ;  /* 0x0d001f000e0f7f89 */ /* 0x000e2200000e0000 */
[C---:B------:R-:W-:Y:S02]  /*31e0*/  FSETP.NAN.AND P3, PT, R14.reuse, R14, PT ;  /* 0x0000000e0e00720b */ /* 0x040fe40003f68000 */
[----:B0-----:R-:W-:-:S13]  /*31f0*/  FSETP.GT.AND P2, PT, R14, R15, PT ;  /* 0x0000000f0e00720b */ /* 0x001fda0003f44000 */
[----:B------:R-:W-:-:S05]  /*3200*/  @!P2 FSEL R14, R14, R15, P3 ;  /* 0x0000000f0e0ea208 */ /* 0x000fca0001800000 */
        /* <DEDUP_REMOVED lines=11> */
[----:B------:R-:W-:-:S05]  /*32c0*/  @!P2 SEL R14, R14, R13, P3 ;  /* 0x0000000d0e0ea207 */ /* 0x000fca0001800000 */
[----:B------:R-:W-:Y:S04]  /*32d0*/  @P0 STS [R21.X4], R14 ;  /* 0x0000000e15000388 */ /* 0x000fe80000004800 */
[----:B------:R-:W-:Y:S06]  /*32e0*/  BAR.SYNC.DEFER_BLOCKING 0x0 ;  /* 0x0000000000007b1d */ /* 0x000fec0000010000 */
[----:B------:R-:W-:Y:S04]  /*32f0*/  LDS R12, [RZ] ;  /* 0x00000000ff0c7984 */ /* 0x000fe80000000800 */
[----:B------:R-:W0:Y:S04]  /*3300*/  LDS R13, [0x80] ;  /* 0x00008000ff0d7984 */ /* 0x000e280000000800 */
[----:B------:R-:W-:Y:S01]  /*3310*/  BAR.SYNC.DEFER_BLOCKING 0x0 ;  /* 0x0000000000007b1d */ /* 0x000fe20000010000 */
[----:B------:R-:W-:-:S02]  /*3320*/  FSETP.GE.AND P0, PT, R6, RZ, PT ;  /* 0x000000ff0600720b */ /* 0x000fc40003f06000 */
[C---:B------:R-:W-:Y:S02]  /*3330*/  FSETP.GE.AND P2, PT, R7.reuse, RZ, PT ;  /* 0x000000ff0700720b */ /* 0x040fe40003f46000 */
[----:B------:R-:W-:Y:S02]  /*3340*/  FSEL R6, R6, RZ, !P0 ;  /* 0x000000ff06067208 */ /* 0x000fe40004000000 */
[----:B------:R-:W-:-:S03]  /*3350*/  FSEL R7, R7, RZ, !P2 ;  /* 0x000000ff07077208 */ /* 0x000fc60005000000 */
[----:B------:R-:W-:Y:S02]  /*3360*/  FADD R6, RZ, -R6 ;  /* 0x80000006ff067221 */ /* 0x000fe40000000000 */
[----:B------:R-:W-:-:S03]  /*3370*/  FADD R7, RZ, -R7 ;  /* 0x80000007ff077221 */ /* 0x000fc60000000000 */
[----:B------:R-:W-:Y:S02]  /*3380*/  FSETP.NAN.AND P3, PT, R6, R6, PT ;  /* 0x000000060600720b */ /* 0x000fe40003f68000 */
[----:B------:R-:W-:Y:S01]  /*3390*/  FSETP.NAN.AND P4, PT, R7, R7, PT ;  /* 0x000000070700720b */ /* 0x000fe20003f88000 */
[----:B0-----:R-:W-:Y:S04]  /*33a0*/  STS.64 [RZ], R12 ;  /* 0x0000000cff007388 */ /* 0x001fe80000000a00 */
[----:B------:R-:W-:Y:S01]  /*33b0*/  BAR.SYNC.DEFER_BLOCKING 0x0 ;  /* 0x0000000000007b1d */ /* 0x000fe20000010000 */
[----:B------:R-:W-:Y:S02]  /*33c0*/  FSETP.GTU.AND P0, PT, R12, RZ, PT ;  /* 0x000000ff0c00720b */ /* 0x000fe40003f0c000 */
[----:B------:R-:W-:-:S02]  /*33d0*/  FSETP.GTU.AND P2, PT, R13, RZ, PT ;  /* 0x000000ff0d00720b */ /* 0x000fc40003f4c000 */
[----:B------:R-:W-:Y:S02]  /*33e0*/  FSEL R15, R12, RZ, P0 ;  /* 0x000000ff0c0f7208 */ /* 0x000fe40000000000 */
[----:B------:R-:W-:Y:S02]  /*33f0*/  FSEL R4, R13, RZ, P2 ;  /* 0x000000ff0d047208 */ /* 0x000fe40001000000 */
[CC--:B------:R-:W-:Y:S02]  /*3400*/  FSETP.GT.AND P0, PT, R6.reuse, R15.reuse, PT ;  /* 0x0000000f0600720b */ /* 0x0c0fe40003f04000 */
[CC--:B------:R-:W-:Y:S02]  /*3410*/  FSETP.GT.AND P2, PT, R7.reuse, R4.reuse, PT ;  /* 0x000000040700720b */ /* 0x0c0fe40003f44000 */
[----:B------:R-:W-:Y:S02]  /*3420*/  @!P3 FSEL R6, R6, R15, P0 ;  /* 0x0000000f0606b208 */ /* 0x000fe40000000000 */
[----:B------:R-:W-:-:S03]  /*3430*/  @!P4 FSEL R7, R7, R4, P2 ;  /* 0x000000040707c208 */ /* 0x000fc60001000000 */
[----:B------:R-:W-:Y:S01]  /*3440*/  FMUL R14, R6, 0.0078740157186985015869 ;  /* 0x3c010204060e7820 */ /* 0x000fe20000400000 */
[----:B------:R-:W0:Y:S01]  /*3450*/  LDS R5, [R5.X4] ;  /* 0x0000000005057984 */ /* 0x000e220000004800 */
[----:B------:R-:W-:-:S03]  /*3460*/  FMUL R15, R7, 0.0078740157186985015869 ;  /* 0x3c010204070f7820 */ /* 0x000fc60000400000 */
[C---:B------:R-:W-:Y:S02]  /*3470*/  FSETP.GT.AND P0, PT, R14.reuse, 9.9999997473787516356e-06, PT ;  /* 0x3727c5ac0e00780b */ /* 0x040fe40003f04000 */
[----:B------:R-:W-:Y:S02]  /*3480*/  FSETP.GT.AND P3, PT, R15, 9.9999997473787516356e-06, PT ;  /* 0x3727c5ac0f00780b */ /* 0x000fe40003f64000 */
[----:B------:R-:W-:-:S09]  /*3490*/  FSETP.NAN.AND P2, PT, R14, R14, PT ;  /* 0x0000000e0e00720b */ /* 0x000fd20003f48000 */
[----:B------:R-:W-:Y:S02]  /*34a0*/  @!P0 FSEL R14, R14, 9.9999997473787516356e-06, P2 ;  /* 0x3727c5ac0e0e8808 */ /* 0x000fe40001000000 */
[----:B------:R-:W-:-:S04]  /*34b0*/  FSETP.NAN.AND P0, PT, R15, R15, PT ;  /* 0x0000000f0f00720b */ /* 0x000fc80003f08000 */
[----:B------:R-:W-:Y:S02]  /*34c0*/  @!P3 FSEL R15, R15, 9.9999997473787516356e-06, P0 ;  /* 0x3727c5ac0f0fb808 */ /* 0x000fe40000000000 */
[----:B------:R-:W-:Y:S02]  /*34d0*/  FSETP.GT.AND P2, PT, |R14|, 8.50705917302346158658e+37, PT ;  /* 0x7e8000000e00780b */ /* 0x000fe40003f44200 */
[----:B------:R-:W-:Y:S02]  /*34e0*/  FSETP.GT.AND P3, PT, |R15|, 8.50705917302346158658e+37, PT ;  /* 0x7e8000000f00780b */ /* 0x000fe40003f64200 */
[----:B------:R-:W-:Y:S02]  /*34f0*/  LOP3.LUT P0, RZ, R21, 0x3fe, RZ, 0xc0, !PT ;  /* 0x000003fe15ff7812 */ /* 0x000fe4000780c0ff */
[----:B------:R-:W-:Y:S02]  /*3500*/  LOP3.LUT R6, R22, 0x1, R21, 0xf8, !PT ;  /* 0x0000000116067812 */ /* 0x000fe400078ef815 */
[----:B------:R-:W-:-:S02]  /*3510*/  FSETP.GEU.AND P4, PT, |R14|, 1.175494350822287508e-38, PT ;  /* 0x008000000e00780b */ /* 0x000fc40003f8e200 */
[----:B------:R-:W-:Y:S02]  /*3520*/  FSETP.GEU.AND P5, PT, |R15|, 1.175494350822287508e-38, PT ;  /* 0x008000000f00780b */ /* 0x000fe40003fae200 */
[----:B------:R-:W-:Y:S01]  /*3530*/  ISETP.LT.AND P0, PT, R6, 0x200, !P0 ;  /* 0x000002000600780c */ /* 0x000fe20004701270 */
[----:B------:R-:W-:Y:S01]  /*3540*/  @P2 FMUL R14, R14, 0.25 ;  /* 0x3e8000000e0e2820 */ /* 0x000fe20000400000 */
[----:B0-----:R-:W-:Y:S01]  /*3550*/  F2FP.BF16.PACK_AB R0, R5, R0 ;  /* 0x000000000500723e */ /* 0x001fe200000010ff */
[----:B------:R-:W-:Y:S01]  /*3560*/  @P3 FMUL R15, R15, 0.25 ;  /* 0x3e8000000f0f3820 */ /* 0x000fe20000400000 */
[-C--:B------:R-:W-:Y:S02]  /*3570*/  IMAD.WIDE R4, R6, R23.reuse, c[0x0][0x1b0] ;  /* 0x00006c0006047625 */ /* 0x080fe400078e0217 */
[----:B------:R-:W-:Y:S02]  /*3580*/  PRMT R16, R0, 0x7610, R16 ;  /* 0x0000761000107816 */ /* 0x000fe40000000010 */
[----:B------:R-:W-:Y:S01]  /*3590*/  IMAD.WIDE R6, R6, R23, c[0x0][0x1b8] ;  /* 0x00006e0006067625 */ /* 0x000fe200078e0217 */
[----:B------:R-:W-:Y:S01]  /*35a0*/  PRMT R17, R0, 0x7632, R17 ;  /* 0x0000763200117816 */ /* 0x000fe20000000011 */
[----:B------:R-:W-:Y:S01]  /*35b0*/  @!P4 FMUL R14, R14, 16777216 ;  /* 0x4b8000000e0ec820 */ /* 0x000fe20000400000 */
[----:B------:R-:W-:-:S02]  /*35c0*/  @!P5 FMUL R15, R15, 16777216 ;  /* 0x4b8000000f0fd820 */ /* 0x000fc40000400000 */
[----:B------:R0:W-:Y:S04]  /*35d0*/  @P0 STG.E.U16 [R4.64], R16 ;  /* 0x0000001004000986 */ /* 0x0001e8000c101504 */
[----:B------:R-:W-:Y:S01]  /*35e0*/  @P0 STG.E.U16 [R6.64], R17 ;  /* 0x0000001106000986 */ /* 0x000fe2000c101504 */
[----:B------:R-:W1:Y:S01]  /*35f0*/  MUFU.RCP R14, R14 ;  /* 0x0000000e000e7308 */ /* 0x000e620000001000 */
[----:B------:R-:W-:-:S07]  /*3600*/  IMAD.MOV.U32 R12, RZ, RZ, 0x3e800000 ;  /* 0x3e800000ff0c7424 */ /* 0x000fce00078e00ff */
[----:B------:R-:W2:Y:S01]  /*3610*/  MUFU.RCP R15, R15 ;  /* 0x0000000f000f7308 */ /* 0x000ea20000001000 */
[C---:B------:R-:W-:Y:S02]  /*3620*/  FSEL R13, R12.reuse, 1, P2 ;  /* 0x3f8000000c0d7808 */ /* 0x040fe40001000000 */
[----:B------:R-:W-:-:S03]  /*3630*/  FSEL R12, R12, 1, P3 ;  /* 0x3f8000000c0c7808 */ /* 0x000fc60001800000 */
[----:B------:R-:W-:Y:S02]  /*3640*/  @!P4 FMUL R13, R13, 16777216 ;  /* 0x4b8000000d0dc820 */ /* 0x000fe40000400000 */
[----:B------:R-:W-:Y:S02]  /*3650*/  @!P5 FMUL R12, R12, 16777216 ;  /* 0x4b8000000c0cd820 */ /* 0x000fe40000400000 */
[----:B-1----:R-:W-:Y:S01]  /*3660*/  FMUL R14, R14, R13 ;  /* 0x0000000d0e0e7220 */ /* 0x002fe20000400000 */
[----:B------:R-:W-:Y:S01]  /*3670*/  BAR.SYNC.DEFER_BLOCKING 0x0 ;  /* 0x0000000000007b1d */ /* 0x000fe20000010000 */
[----:B--2---:R-:W-:-:S05]  /*3680*/  FMUL R15, R15, R12 ;  /* 0x0000000c0f0f7220 */ /* 0x004fca0000400000 */
[----:B------:R-:W-:Y:S04]  /*3690*/  STS [RZ], R14 ;  /* 0x0000000eff007388 */ /* 0x000fe80000000800 */
[----:B------:R-:W-:Y:S01]  /*36a0*/  STS [0x8], R15 ;  /* 0x0000080fff007388 */ /* 0x000fe20000000800 */
[----:B------:R-:W-:-:S03]  /*36b0*/  IMAD.MOV.U32 R0, RZ, RZ, RZ ;  /* 0x000000ffff007224 */ /* 0x000fc600078e00ff */
[----:B------:R-:W-:Y:S06]  /*36c0*/  BAR.SYNC.DEFER_BLOCKING 0x0 ;  /* 0x0000000000007b1d */ /* 0x000fec0000010000 */
[----:B------:R-:W0:Y:S01]  /*36d0*/  @!P1 LDG.E.EF R0, [R8.64] ;  /* 0x0000000408009981 */ /* 0x000e22000c0e1900 */
[----:B------:R-:W-:-:S04]  /*36e0*/  LOP3.LUT R21, R21, 0x200, RZ, 0xc0, !PT ;  /* 0x0000020015157812 */ /* 0x000fc800078ec0ff */
[----:B------:R-:W-:-:S06]  /*36f0*/  SHF.R.U32.HI R21, RZ, 0x6, R21 ;  /* 0x00000006ff157819 */ /* 0x000fcc0000011615 */
[----:B------:R-:W1:Y:S01]  /*3700*/  LDS R21, [R21] ;  /* 0x0000000015157984 */ /* 0x000e620000000800 */
[----:B------:R-:W-:Y:S01]  /*3710*/  BSSY B0, `(.L_x_0) ;  /* 0x000001e000007945 */ /* 0x000fe20003800000 */
[C---:B0-----:R-:W-:Y:S01]  /*3720*/  IMAD.U32 R4, R0.reuse, 0x10000, RZ ;  /* 0x0001000000047824 */ /* 0x041fe200078e00ff */
[----:B------:R-:W-:-:S03]  /*3730*/  PRMT R0, R0, 0x7632, R0 ;  /* 0x0000763200007816 */ /* 0x000fc60000000000 */
[C---:B-1----:R-:W-:Y:S02]  /*3740*/  FMUL R4, R21.reuse, R4 ;  /* 0x0000000415047220 */ /* 0x042fe40000400000 */
[----:B------:R-:W-:Y:S02]  /*3750*/  IMAD.U32 R0, R0, 0x10000, RZ ;  /* 0x0001000000007824 */ /* 0x000fe400078e00ff */
[----:B------:R-:W0:Y:S02]  /*3760*/  FRND R6, R4 ;  /* 0x0000000400067307 */ /* 0x000e240000201000 */
[----:B------:R-:W-:-:S06]  /*3770*/  FMUL R0, R21, R0 ;  /* 0x0000000015007220 */ /* 0x000fcc0000400000 */
[----:B------:R-:W1:Y:S01]  /*3780*/  FRND R7, R0 ;  /* 0x0000000000077307 */ /* 0x000e620000201000 */
[C---:B0-----:R-:W-:Y:S02]  /*3790*/  FSETP.GT.AND P2, PT, R6.reuse, -127, PT ;  /* 0xc2fe00000600780b */ /* 0x041fe40003f44000 */
[----:B------:R-:W-:Y:S02]  /*37a0*/  FSETP.NAN.AND P3, PT, R6, R6, PT ;  /* 0x000000060600720b */ /* 0x000fe40003f68000 */
[----:B-1----:R-:W-:-:S09]  /*37b0*/  FSETP.GT.AND P0, PT, R7, -127, PT ;  /* 0xc2fe00000700780b */ /* 0x002fd20003f04000 */
[----:B------:R-:W-:Y:S02]  /*37c0*/  @!P2 FSEL R6, R6, -127, P3 ;  /* 0xc2fe00000606a808 */ /* 0x000fe40001800000 */
[C---:B------:R-:W-:Y:S02]  /*37d0*/  FSETP.NAN.AND P2, PT, R7.reuse, R7, PT ;  /* 0x000000070700720b */ /* 0x040fe40003f48000 */
[----:B------:R-:W0:Y:S01]  /*37e0*/  F2I.S16.TRUNC.NTZ R5, R6 ;  /* 0x0000000600057305 */ /* 0x000e22000020e900 */
[----:B------:R-:W-:Y:S02]  /*37f0*/  FSETP.GEU.AND P4, PT, R6, 127, PT ;  /* 0x42fe00000600780b */ /* 0x000fe40003f8e000 */
[----:B------:R-:W-:-:S05]  /*3800*/  @!P0 FSEL R7, R7, -127, P2 ;  /* 0xc2fe000007078808 */ /* 0x000fca0001000000 */
[----:B------:R-:W1:Y:S01]  /*3810*/  F2I.S16.TRUNC.NTZ R8, R7 ;  /* 0x0000000700087305 */ /* 0x000e62000020e900 */
[C---:B------:R-:W-:Y:S02]  /*3820*/  FSETP.GEU.AND P3, PT, R7.reuse, 127, PT ;  /* 0x42fe00000700780b */ /* 0x040fe40003f6e000 */
[----:B------:R-:W-:Y:S02]  /*3830*/  FSETP.NAN.AND P2, PT, R6, R6, PT ;  /* 0x000000060600720b */ /* 0x000fe40003f48000 */
[----:B------:R-:W-:Y:S02]  /*3840*/  FSETP.NAN.AND P0, PT, R7, R7, PT ;  /* 0x000000070700720b */ /* 0x000fe40003f08000 */
[----:B0-----:R-:W-:Y:S02]  /*3850*/  @P4 SEL R5, R5, 0x7f, P2 ;  /* 0x0000007f05054807 */ /* 0x001fe40001000000 */
[----:B------:R-:W-:Y:S02]  /*3860*/  IADD3 R4, P2, R20, c[0x0][0x1c0], RZ ;  /* 0x0000700014047a10 */ /* 0x000fe40007f5e0ff */
[----:B------:R-:W-:-:S03]  /*3870*/  LOP3.LUT R9, R5, 0xff, RZ, 0xc0, !PT ;  /* 0x000000ff05097812 */ /* 0x000fc600078ec0ff */
[----:B-1----:R-:W-:Y:S02]  /*3880*/  @P3 SEL R8, R8, 0x7f, P0 ;  /* 0x0000007f08083807 */ /* 0x002fe40000000000 */
[----:B------:R-:W-:-:S03]  /*3890*/  LEA.HI.X.SX32 R5, R20, c[0x0][0x1c4], 0x1, P2 ;  /* 0x0000710014057a11 */ /* 0x000fc600010f0eff */
[----:B------:R-:W-:-:S05]  /*38a0*/  IMAD R9, R8, 0x100, R9 ;  /* 0x0000010008097824 */ /* 0x000fca00078e0209 */
[----:B------:R0:W-:Y:S01]  /*38b0*/  @!P1 STG.E.U16 [R4.64], R9 ;  /* 0x0000000904009986 */ /* 0x0001e2000c101504 */
[----:B------:R-:W-:Y:S01]  /*38c0*/  IMAD.MOV.U32 R0, RZ, RZ, RZ ;  /* 0x000000ffff007224 */ /* 0x000fe200078e00ff */
[----:B------:R-:W-:Y:S05]  /*38d0*/  @P1 BRA `(.L_x_1) ;  /* 0x0000001000001947 */ /* 0x000fea0003800000 */
[----:B------:R1:W5:Y:S02]  /*38e0*/  LDG.E.EF R0, [R10.64] ;  /* 0x000000040a007981 */ /* 0x000364000c0e1900 */
.L_x_1:
[----:B------:R-:W-:Y:S05]  /*38f0*/  BSYNC B0 ;  /* 0x0000000000007941 */ /* 0x000fea0003800000 */
.L_x_0:
[C---:B0----5:R-:W-:Y:S01]  /*3900*/  IMAD.U32 R4, R0.reuse, 0x10000, RZ ;  /* 0x0001000000047824 */ /* 0x061fe200078e00ff */
[----:B------:R-:W-:Y:S01]  /*3910*/  PRMT R0, R0, 0x7632, R0 ;  /* 0x0000763200007816 */ /* 0x000fe20000000000 */
[----:B------:R-:W-:Y:S02]  /*3920*/  BSSY B0, `(.L_x_2) ;  /* 0x000001c000007945 */ /* 0x000fe40003800000 */
[C---:B------:R-:W-:Y:S02]  /*3930*/  FMUL R4, R21.reuse, R4 ;  /* 0x0000000415047220 */ /* 0x040fe40000400000 */
[----:B------:R-:W-:Y:S02]  /*3940*/  IMAD.U32 R0, R0, 0x10000, RZ ;  /* 0x0001000000007824 */ /* 0x000fe400078e00ff */
[----:B------:R-:W0:Y:S02]  /*3950*/  FRND R6, R4 ;  /* 0x0000000400067307 */ /* 0x000e240000201000 */
[----:B------:R-:W-:-:S06]  /*3960*/  FMUL R0, R21, R0 ;  /* 0x0000000015007220 */ /* 0x000fcc0000400000 */
[----:B------:R2:W3:Y:S01]  /*3970*/  FRND R7, R0 ;  /* 0x0000000000077307 */ /* 0x0004e20000201000 */
[C---:B0-----:R-:W-:Y:S01]  /*3980*/  FSETP.GT.AND P2, PT, R6.reuse, -127, PT ;  /* 0xc2fe00000600780b */ /* 0x041fe20003f44000 */
[----:B--2---:R-:W-:Y:S01]  /*3990*/  IMAD.MOV.U32 R0, RZ, RZ, RZ ;  /* 0x000000ffff007224 */ /* 0x004fe200078e00ff */
[----:B------:R-:W-:Y:S02]  /*39a0*/  FSETP.NAN.AND P3, PT, R6, R6, PT ;  /* 0x000000060600720b */ /* 0x000fe40003f68000 */
[----:B---3--:R-:W-:-:S09]  /*39b0*/  FSETP.GT.AND P0, PT, R7, -127, PT ;  /* 0xc2fe00000700780b */ /* 0x008fd20003f04000 */
[----:B------:R-:W-:Y:S02]  /*39c0*/  @!P2 FSEL R6, R6, -127, P3 ;  /* 0xc2fe00000606a808 */ /* 0x000fe40001800000 */
[C---:B------:R-:W-:Y:S02]  /*39d0*/  FSETP.NAN.AND P2, PT, R7.reuse, R7, PT ;  /* 0x000000070700720b */ /* 0x040fe40003f48000 */
[----:B------:R-:W0:Y:S01]  /*39e0*/  F2I.S16.TRUNC.NTZ R5, R6 ;  /* 0x0000000600057305 */ /* 0x000e22000020e900 */
[C---:B------:R-:W-:Y:S02]  /*39f0*/  FSETP.GEU.AND P4, PT, R6.reuse, 127, PT ;  /* 0x42fe00000600780b */ /* 0x040fe40003f8e000 */
[----:B------:R-:W-:Y:S02]  /*3a00*/  @!P0 FSEL R7, R7, -127, P2 ;  /* 0xc2fe000007078808 */ /* 0x000fe40001000000 */
[----:B------:R-:W-:-:S03]  /*3a10*/  FSETP.NAN.AND P2, PT, R6, R6, PT ;  /* 0x000000060600720b */ /* 0x000fc60003f48000 */
[----:B------:R-:W2:Y:S01]  /*3a20*/  F2I.S16.TRUNC.NTZ R8, R7 ;  /* 0x0000000700087305 */ /* 0x000ea2000020e900 */
[C---:B------:R-:W-:Y:S02]  /*3a30*/  FSETP.GEU.AND P3, PT, R7.reuse, 127, PT ;  /* 0x42fe00000700780b */ /* 0x040fe40003f6e000 */
[----:B------:R-:W-:-:S03]  /*3a40*/  FSETP.NAN.AND P0, PT, R7, R7, PT ;  /* 0x000000070700720b */ /* 0x000fc60003f08000 */
[----:B0-----:R-:W-:Y:S02]  /*3a50*/  @P4 SEL R5, R5, 0x7f, P2 ;  /* 0x0000007f05054807 */ /* 0x001fe40001000000 */
[C---:B------:R-:W-:Y:S02]  /*3a60*/  IADD3 R4, P2, R26.reuse, c[0x0][0x1c0], RZ ;  /* 0x000070001a047a10 */ /* 0x040fe40007f5e0ff */
[----:B------:R-:W-:Y:S02]  /*3a70*/  LOP3.LUT R9, R5, 0xff, RZ, 0xc0, !PT ;  /* 0x000000ff05097812 */ /* 0x000fe400078ec0ff */
[----:B------:R-:W-:Y:S02]  /*3a80*/  LEA.HI.X.SX32 R5, R26, c[0x0][0x1c4], 0x1, P2 ;  /* 0x000071001a057a11 */ /* 0x000fe400010f0eff */
[----:B--2---:R-:W-:-:S05]  /*3a90*/  @P3 SEL R8, R8, 0x7f, P0 ;  /* 0x0000007f08083807 */ /* 0x004fca0000000000 */
[----:B------:R-:W-:-:S05]  /*3aa0*/  IMAD R9, R8, 0x100, R9 ;  /* 0x0000010008097824 */ /* 0x000fca00078e0209 */
[----:B------:R0:W-:Y:S01]  /*3ab0*/  @!P1 STG.E.U16 [R4.64], R9 ;  /* 0x0000000904009986 */ /* 0x0001e2000c101504 */
[----:B------:R-:W-:Y:S05]  /*3ac0*/  @P1 BRA `(.L_x_3) ;  /* 0x0000001000001947 */ /* 0x000fea0003800000 */
[----:B------:R2:W5:Y:S02]  /*3ad0*/  LDG.E.EF R0, [R2.64] ;  /* 0x0000000402007981 */ /* 0x000564000c0e1900 */
.L_x_3:
[----:B------:R-:W-:Y:S05]  /*3ae0*/  BSYNC B0 ;  /* 0x0000000000007941 */ /* 0x000fea0003800000 */
.L_x_2:
[C---:B--2--5:R-:W-:Y:S01]  /*3af0*/  PRMT R2, R0.reuse, 0x7632, R2 ;  /* 0x0000763200027816 */ /* 0x064fe20000000002 */
[----:B------:R-:W-:-:S04]  /*3b00*/  IMAD.U32 R0, R0, 0x10000, RZ ;  /* 0x0001000000007824 */ /* 0x000fc800078e00ff */
[----:B------:R-:W-:Y:S01]  /*3b10*/  FMUL R0, R21, R0 ;  /* 0x0000000015007220 */ /* 0x000fe20000400000 */
[----:B------:R-:W-:-:S03]  /*3b20*/  IMAD.U32 R2, R2, 0x10000, RZ ;  /* 0x0001000002027824 */ /* 0x000fc600078e00ff */
[----:B0-----:R-:W0:Y:S01]  /*3b30*/  FRND R4, R0 ;  /* 0x0000000000047307 */ /* 0x001e220000201000 */
[----:B------:R-:W-:-:S07]  /*3b40*/  FMUL R2, R21, R2 ;  /* 0x0000000215027220 */ /* 0x000fce0000400000 */
[----:B------:R-:W2:Y:S01]  /*3b50*/  FRND R5, R2 ;  /* 0x0000000200057307 */ /* 0x000ea20000201000 */
[C---:B0-----:R-:W-:Y:S02]  /*3b60*/  FSETP.GT.AND P2, PT, R4.reuse, -127, PT ;  /* 0xc2fe00000400780b */ /* 0x041fe40003f44000 */
[----:B------:R-:W-:Y:S02]  /*3b70*/  FSETP.NAN.AND P3, PT, R4, R4, PT ;  /* 0x000000040400720b */ /* 0x000fe40003f68000 */
[----:B--2---:R-:W-:-:S09]  /*3b80*/  FSETP.GT.AND P0, PT, R5, -127, PT ;  /* 0xc2fe00000500780b */ /* 0x004fd20003f04000 */
        /* <DEDUP_REMOVED lines=14> */
[----:B------:R-:W-:Y:S01]  /*3c70*/  IMAD R7, R0, 0x100, R7 ;  /* 0x0000010000077824 */ /* 0x000fe200078e0207 */
[----:B------:R-:W-:Y:S06]  /*3c80*/  @P1 EXIT ;  /* 0x000000000000194d */ /* 0x000fec0003800000 */
[----:B------:R-:W-:Y:S01]  /*3c90*/  STG.E.U16 [R2.64], R7 ;  /* 0x0000000702007986 */ /* 0x000fe2000c101504 */
[----:B------:R-:W-:Y:S05]  /*3ca0*/  EXIT ;  /* 0x000000000000794d */ /* 0x000fea0003800000 */
.L_x_4:
[----:B------:R-:W-:-:S00]  /*3cb0*/  BRA `(.L_x_4) ;  /* 0xfffffff000007947 */ /* 0x000fc0000383ffff */
[----:B------:R-:W-:-:S00]  /*3cc0*/  NOP ;  /* 0x0000000000007918 */ /* 0x000fc00000000000 */
        /* <DEDUP_REMOVED lines=11> */
.L_x_5:


//--------------------- .nv.global.init           --------------------------
	.section	.nv.global.init,"aw",@progbits
.nv.global.init:
	.type		_$_str,@object
	.size		_$_str,(.L_0 - _$_str)
_$_str:
        /*0000*/ 	.byte	0x5f, 0x5f, 0x43, 0x55, 0x44, 0x41, 0x5f, 0x46, 0x54, 0x5a, 0x00
.L_0:


//--------------------- .nv.shared.triton_red_fused__to_copy_add_amax_amin_clamp_mul_native_layer_norm_reciprocal_12 --------------------------
	.section	.nv.shared.triton_red_fused__to_copy_add_amax_amin_clamp_mul_native_layer_norm_reciprocal_12,"aw",@nobits
	.sectionflags	@""
	.align	16
